//
// Generated by NVIDIA NVVM Compiler
//
// Compiler Build ID: CL-36424714
// Cuda compilation tools, release 13.0, V13.0.88
// Based on NVVM 20.0.0
//

.version 9.0
.target sm_100
.address_size 64

	// .globl	matrixMul_bs16_32bit
// _ZZ9matrixMulILi16EiEvPfS0_S0_T0_S1_E2As has been demoted
// _ZZ9matrixMulILi16EiEvPfS0_S0_T0_S1_E2Bs has been demoted
// _ZZ9matrixMulILi16EmEvPfS0_S0_T0_S1_E2As has been demoted
// _ZZ9matrixMulILi16EmEvPfS0_S0_T0_S1_E2Bs has been demoted
// _ZZ9matrixMulILi32EiEvPfS0_S0_T0_S1_E2As has been demoted
// _ZZ9matrixMulILi32EiEvPfS0_S0_T0_S1_E2Bs has been demoted
// _ZZ9matrixMulILi32EmEvPfS0_S0_T0_S1_E2As has been demoted
// _ZZ9matrixMulILi32EmEvPfS0_S0_T0_S1_E2Bs has been demoted

.visible .entry matrixMul_bs16_32bit(
	.param .u64 .ptr .align 1 matrixMul_bs16_32bit_param_0,
	.param .u64 .ptr .align 1 matrixMul_bs16_32bit_param_1,
	.param .u64 .ptr .align 1 matrixMul_bs16_32bit_param_2,
	.param .u32 matrixMul_bs16_32bit_param_3,
	.param .u32 matrixMul_bs16_32bit_param_4
)
{
	.reg .pred 	%p<5>;
	.reg .b32 	%r<64>;
	.reg .b32 	%f<162>;
	.reg .b64 	%rd<24>;
	// demoted variable
	.shared .align 4 .b8 _ZZ9matrixMulILi16EiEvPfS0_S0_T0_S1_E2As[1024];
	// demoted variable
	.shared .align 4 .b8 _ZZ9matrixMulILi16EiEvPfS0_S0_T0_S1_E2Bs[1024];
	ld.param.u64 	%rd4, [matrixMul_bs16_32bit_param_1];
	ld.param.u64 	%rd5, [matrixMul_bs16_32bit_param_2];
	ld.param.u32 	%r30, [matrixMul_bs16_32bit_param_3];
	ld.param.u32 	%r31, [matrixMul_bs16_32bit_param_4];
	cvta.to.global.u64 	%rd1, %rd5;
	cvta.to.global.u64 	%rd2, %rd4;
	mov.u32 	%r32, %ctaid.x;
	mov.u32 	%r1, %ctaid.y;
	mov.u32 	%r2, %tid.x;
	mov.u32 	%r3, %tid.y;
	mul.lo.s32 	%r33, %r30, %r1;
	shl.b32 	%r63, %r33, 4;
	add.s32 	%r5, %r63, %r30;
	shl.b32 	%r6, %r32, 4;
	shl.b32 	%r7, %r31, 4;
	setp.lt.s32 	%p1, %r30, 1;
	mov.f32 	%f161, 0f00000000;
	@%p1 bra 	$L__BB0_6;
	mul.lo.s32 	%r8, %r30, %r3;
	shl.b32 	%r34, %r3, 6;
	mov.u32 	%r35, _ZZ9matrixMulILi16EiEvPfS0_S0_T0_S1_E2As;
	add.s32 	%r9, %r35, %r34;
	shl.b32 	%r36, %r2, 2;
	add.s32 	%r10, %r9, %r36;
	mul.lo.s32 	%r11, %r31, %r3;
	mov.u32 	%r37, _ZZ9matrixMulILi16EiEvPfS0_S0_T0_S1_E2Bs;
	add.s32 	%r13, %r37, %r36;
	add.s32 	%r12, %r13, %r34;
	add.s32 	%r14, %r63, 16;
	max.s32 	%r38, %r5, %r14;
	not.b32 	%r39, %r63;
	add.s32 	%r15, %r38, %r39;
	and.b32  	%r40, %r15, 16;
	setp.ne.s32 	%p2, %r40, 0;
	mov.f32 	%f161, 0f00000000;
	mov.u32 	%r58, %r6;
	@%p2 bra 	$L__BB0_3;
	add.s32 	%r41, %r8, %r2;
	add.s32 	%r42, %r41, %r63;
	mul.wide.s32 	%rd6, %r42, 4;
	add.s64 	%rd7, %rd2, %rd6;
	ld.global.f32 	%f10, [%rd7];
	st.shared.f32 	[%r10], %f10;
	add.s32 	%r43, %r11, %r2;
	add.s32 	%r44, %r43, %r6;
	mul.wide.s32 	%rd8, %r44, 4;
	add.s64 	%rd9, %rd1, %rd8;
	ld.global.f32 	%f11, [%rd9];
	st.shared.f32 	[%r12], %f11;
	bar.sync 	0;
	ld.shared.f32 	%f12, [%r9];
	ld.shared.f32 	%f13, [%r13];
	fma.rn.f32 	%f14, %f12, %f13, 0f00000000;
	ld.shared.f32 	%f15, [%r9+4];
	ld.shared.f32 	%f16, [%r13+64];
	fma.rn.f32 	%f17, %f15, %f16, %f14;
	ld.shared.f32 	%f18, [%r9+8];
	ld.shared.f32 	%f19, [%r13+128];
	fma.rn.f32 	%f20, %f18, %f19, %f17;
	ld.shared.f32 	%f21, [%r9+12];
	ld.shared.f32 	%f22, [%r13+192];
	fma.rn.f32 	%f23, %f21, %f22, %f20;
	ld.shared.f32 	%f24, [%r9+16];
	ld.shared.f32 	%f25, [%r13+256];
	fma.rn.f32 	%f26, %f24, %f25, %f23;
	ld.shared.f32 	%f27, [%r9+20];
	ld.shared.f32 	%f28, [%r13+320];
	fma.rn.f32 	%f29, %f27, %f28, %f26;
	ld.shared.f32 	%f30, [%r9+24];
	ld.shared.f32 	%f31, [%r13+384];
	fma.rn.f32 	%f32, %f30, %f31, %f29;
	ld.shared.f32 	%f33, [%r9+28];
	ld.shared.f32 	%f34, [%r13+448];
	fma.rn.f32 	%f35, %f33, %f34, %f32;
	ld.shared.f32 	%f36, [%r9+32];
	ld.shared.f32 	%f37, [%r13+512];
	fma.rn.f32 	%f38, %f36, %f37, %f35;
	ld.shared.f32 	%f39, [%r9+36];
	ld.shared.f32 	%f40, [%r13+576];
	fma.rn.f32 	%f41, %f39, %f40, %f38;
	ld.shared.f32 	%f42, [%r9+40];
	ld.shared.f32 	%f43, [%r13+640];
	fma.rn.f32 	%f44, %f42, %f43, %f41;
	ld.shared.f32 	%f45, [%r9+44];
	ld.shared.f32 	%f46, [%r13+704];
	fma.rn.f32 	%f47, %f45, %f46, %f44;
	ld.shared.f32 	%f48, [%r9+48];
	ld.shared.f32 	%f49, [%r13+768];
	fma.rn.f32 	%f50, %f48, %f49, %f47;
	ld.shared.f32 	%f51, [%r9+52];
	ld.shared.f32 	%f52, [%r13+832];
	fma.rn.f32 	%f53, %f51, %f52, %f50;
	ld.shared.f32 	%f54, [%r9+56];
	ld.shared.f32 	%f55, [%r13+896];
	fma.rn.f32 	%f56, %f54, %f55, %f53;
	ld.shared.f32 	%f57, [%r9+60];
	ld.shared.f32 	%f58, [%r13+960];
	fma.rn.f32 	%f161, %f57, %f58, %f56;
	bar.sync 	0;
	add.s32 	%r58, %r6, %r7;
	mov.u32 	%r63, %r14;
$L__BB0_3:
	setp.lt.u32 	%p3, %r15, 16;
	@%p3 bra 	$L__BB0_6;
	add.s32 	%r45, %r2, %r58;
	add.s32 	%r46, %r3, 16;
	mad.lo.s32 	%r62, %r31, %r46, %r45;
	add.s32 	%r61, %r45, %r11;
	add.s32 	%r47, %r2, %r63;
	add.s32 	%r60, %r47, %r8;
$L__BB0_5:
	ld.param.u64 	%rd23, [matrixMul_bs16_32bit_param_2];
	ld.param.u64 	%rd22, [matrixMul_bs16_32bit_param_1];
	mul.wide.s32 	%rd10, %r60, 4;
	cvta.to.global.u64 	%rd11, %rd22;
	add.s64 	%rd12, %rd11, %rd10;
	ld.global.f32 	%f59, [%rd12];
	st.shared.f32 	[%r10], %f59;
	cvta.to.global.u64 	%rd13, %rd23;
	mul.wide.s32 	%rd14, %r61, 4;
	add.s64 	%rd15, %rd13, %rd14;
	ld.global.f32 	%f60, [%rd15];
	st.shared.f32 	[%r12], %f60;
	bar.sync 	0;
	ld.shared.f32 	%f61, [%r9];
	ld.shared.f32 	%f62, [%r13];
	fma.rn.f32 	%f63, %f61, %f62, %f161;
	ld.shared.f32 	%f64, [%r9+4];
	ld.shared.f32 	%f65, [%r13+64];
	fma.rn.f32 	%f66, %f64, %f65, %f63;
	ld.shared.f32 	%f67, [%r9+8];
	ld.shared.f32 	%f68, [%r13+128];
	fma.rn.f32 	%f69, %f67, %f68, %f66;
	ld.shared.f32 	%f70, [%r9+12];
	ld.shared.f32 	%f71, [%r13+192];
	fma.rn.f32 	%f72, %f70, %f71, %f69;
	ld.shared.f32 	%f73, [%r9+16];
	ld.shared.f32 	%f74, [%r13+256];
	fma.rn.f32 	%f75, %f73, %f74, %f72;
	ld.shared.f32 	%f76, [%r9+20];
	ld.shared.f32 	%f77, [%r13+320];
	fma.rn.f32 	%f78, %f76, %f77, %f75;
	ld.shared.f32 	%f79, [%r9+24];
	ld.shared.f32 	%f80, [%r13+384];
	fma.rn.f32 	%f81, %f79, %f80, %f78;
	ld.shared.f32 	%f82, [%r9+28];
	ld.shared.f32 	%f83, [%r13+448];
	fma.rn.f32 	%f84, %f82, %f83, %f81;
	ld.shared.f32 	%f85, [%r9+32];
	ld.shared.f32 	%f86, [%r13+512];
	fma.rn.f32 	%f87, %f85, %f86, %f84;
	ld.shared.f32 	%f88, [%r9+36];
	ld.shared.f32 	%f89, [%r13+576];
	fma.rn.f32 	%f90, %f88, %f89, %f87;
	ld.shared.f32 	%f91, [%r9+40];
	ld.shared.f32 	%f92, [%r13+640];
	fma.rn.f32 	%f93, %f91, %f92, %f90;
	ld.shared.f32 	%f94, [%r9+44];
	ld.shared.f32 	%f95, [%r13+704];
	fma.rn.f32 	%f96, %f94, %f95, %f93;
	ld.shared.f32 	%f97, [%r9+48];
	ld.shared.f32 	%f98, [%r13+768];
	fma.rn.f32 	%f99, %f97, %f98, %f96;
	ld.shared.f32 	%f100, [%r9+52];
	ld.shared.f32 	%f101, [%r13+832];
	fma.rn.f32 	%f102, %f100, %f101, %f99;
	ld.shared.f32 	%f103, [%r9+56];
	ld.shared.f32 	%f104, [%r13+896];
	fma.rn.f32 	%f105, %f103, %f104, %f102;
	ld.shared.f32 	%f106, [%r9+60];
	ld.shared.f32 	%f107, [%r13+960];
	fma.rn.f32 	%f108, %f106, %f107, %f105;
	bar.sync 	0;
	ld.global.f32 	%f109, [%rd12+64];
	st.shared.f32 	[%r10], %f109;
	mul.wide.s32 	%rd16, %r62, 4;
	add.s64 	%rd17, %rd13, %rd16;
	ld.global.f32 	%f110, [%rd17];
	st.shared.f32 	[%r12], %f110;
	bar.sync 	0;
	ld.shared.f32 	%f111, [%r9];
	ld.shared.f32 	%f112, [%r13];
	fma.rn.f32 	%f113, %f111, %f112, %f108;
	ld.shared.f32 	%f114, [%r9+4];
	ld.shared.f32 	%f115, [%r13+64];
	fma.rn.f32 	%f116, %f114, %f115, %f113;
	ld.shared.f32 	%f117, [%r9+8];
	ld.shared.f32 	%f118, [%r13+128];
	fma.rn.f32 	%f119, %f117, %f118, %f116;
	ld.shared.f32 	%f120, [%r9+12];
	ld.shared.f32 	%f121, [%r13+192];
	fma.rn.f32 	%f122, %f120, %f121, %f119;
	ld.shared.f32 	%f123, [%r9+16];
	ld.shared.f32 	%f124, [%r13+256];
	fma.rn.f32 	%f125, %f123, %f124, %f122;
	ld.shared.f32 	%f126, [%r9+20];
	ld.shared.f32 	%f127, [%r13+320];
	fma.rn.f32 	%f128, %f126, %f127, %f125;
	ld.shared.f32 	%f129, [%r9+24];
	ld.shared.f32 	%f130, [%r13+384];
	fma.rn.f32 	%f131, %f129, %f130, %f128;
	ld.shared.f32 	%f132, [%r9+28];
	ld.shared.f32 	%f133, [%r13+448];
	fma.rn.f32 	%f134, %f132, %f133, %f131;
	ld.shared.f32 	%f135, [%r9+32];
	ld.shared.f32 	%f136, [%r13+512];
	fma.rn.f32 	%f137, %f135, %f136, %f134;
	ld.shared.f32 	%f138, [%r9+36];
	ld.shared.f32 	%f139, [%r13+576];
	fma.rn.f32 	%f140, %f138, %f139, %f137;
	ld.shared.f32 	%f141, [%r9+40];
	ld.shared.f32 	%f142, [%r13+640];
	fma.rn.f32 	%f143, %f141, %f142, %f140;
	ld.shared.f32 	%f144, [%r9+44];
	ld.shared.f32 	%f145, [%r13+704];
	fma.rn.f32 	%f146, %f144, %f145, %f143;
	ld.shared.f32 	%f147, [%r9+48];
	ld.shared.f32 	%f148, [%r13+768];
	fma.rn.f32 	%f149, %f147, %f148, %f146;
	ld.shared.f32 	%f150, [%r9+52];
	ld.shared.f32 	%f151, [%r13+832];
	fma.rn.f32 	%f152, %f150, %f151, %f149;
	ld.shared.f32 	%f153, [%r9+56];
	ld.shared.f32 	%f154, [%r13+896];
	fma.rn.f32 	%f155, %f153, %f154, %f152;
	ld.shared.f32 	%f156, [%r9+60];
	ld.shared.f32 	%f157, [%r13+960];
	fma.rn.f32 	%f161, %f156, %f157, %f155;
	bar.sync 	0;
	add.s32 	%r63, %r63, 32;
	shl.b32 	%r54, %r31, 5;
	add.s32 	%r62, %r62, %r54;
	add.s32 	%r61, %r61, %r54;
	add.s32 	%r60, %r60, 32;
	setp.lt.s32 	%p4, %r63, %r5;
	@%p4 bra 	$L__BB0_5;
$L__BB0_6:
	ld.param.u64 	%rd21, [matrixMul_bs16_32bit_param_0];
	cvta.to.global.u64 	%rd18, %rd21;
	add.s32 	%r55, %r6, %r2;
	mad.lo.s32 	%r56, %r31, %r3, %r55;
	mad.lo.s32 	%r57, %r7, %r1, %r56;
	mul.wide.s32 	%rd19, %r57, 4;
	add.s64 	%rd20, %rd18, %rd19;
	st.global.f32 	[%rd20], %f161;
	ret;

}
	// .globl	matrixMul_bs16_64bit
.visible .entry matrixMul_bs16_64bit(
	.param .u64 .ptr .align 1 matrixMul_bs16_64bit_param_0,
	.param .u64 .ptr .align 1 matrixMul_bs16_64bit_param_1,
	.param .u64 .ptr .align 1 matrixMul_bs16_64bit_param_2,
	.param .u64 matrixMul_bs16_64bit_param_3,
	.param .u64 matrixMul_bs16_64bit_param_4
)
{
	.reg .pred 	%p<3>;
	.reg .b32 	%r<17>;
	.reg .b32 	%f<57>;
	.reg .b64 	%rd<40>;
	// demoted variable
	.shared .align 4 .b8 _ZZ9matrixMulILi16EmEvPfS0_S0_T0_S1_E2As[1024];
	// demoted variable
	.shared .align 4 .b8 _ZZ9matrixMulILi16EmEvPfS0_S0_T0_S1_E2Bs[1024];
	ld.param.u64 	%rd19, [matrixMul_bs16_64bit_param_3];
	ld.param.u64 	%rd20, [matrixMul_bs16_64bit_param_4];
	mov.u32 	%r2, %ctaid.x;
	mov.u32 	%r3, %ctaid.y;
	cvt.u64.u32 	%rd1, %r3;
	mov.u32 	%r4, %tid.x;
	cvt.u64.u32 	%rd2, %r4;
	mov.u32 	%r5, %tid.y;
	cvt.u64.u32 	%rd3, %r5;
	mul.lo.s64 	%rd21, %rd19, %rd1;
	shl.b64 	%rd39, %rd21, 4;
	add.s64 	%rd22, %rd19, -1;
	add.s64 	%rd5, %rd22, %rd39;
	setp.lt.u64 	%p1, %rd5, %rd22;
	mul.wide.u32 	%rd6, %r2, 16;
	shl.b64 	%rd7, %rd20, 4;
	mov.f32 	%f56, 0f00000000;
	@%p1 bra 	$L__BB1_3;
	ld.param.u64 	%rd37, [matrixMul_bs16_64bit_param_2];
	ld.param.u64 	%rd36, [matrixMul_bs16_64bit_param_1];
	cvt.u32.u64 	%r6, %rd3;
	mad.lo.s64 	%rd8, %rd19, %rd3, %rd2;
	shl.b32 	%r7, %r6, 6;
	mov.u32 	%r8, _ZZ9matrixMulILi16EmEvPfS0_S0_T0_S1_E2As;
	add.s32 	%r1, %r8, %r7;
	mad.lo.s64 	%rd9, %rd20, %rd3, %rd2;
	cvta.to.global.u64 	%rd10, %rd36;
	cvta.to.global.u64 	%rd11, %rd37;
	mov.f32 	%f56, 0f00000000;
	cvt.u32.u64 	%r9, %rd2;
	shl.b32 	%r10, %r9, 2;
	add.s32 	%r11, %r1, %r10;
	mov.u32 	%r14, _ZZ9matrixMulILi16EmEvPfS0_S0_T0_S1_E2Bs;
	add.s32 	%r15, %r14, %r10;
	add.s32 	%r16, %r15, %r7;
	mov.u64 	%rd38, %rd6;
$L__BB1_2:
	add.s64 	%rd23, %rd8, %rd39;
	shl.b64 	%rd24, %rd23, 2;
	add.s64 	%rd25, %rd10, %rd24;
	ld.global.f32 	%f6, [%rd25];
	st.shared.f32 	[%r11], %f6;
	add.s64 	%rd26, %rd9, %rd38;
	shl.b64 	%rd27, %rd26, 2;
	add.s64 	%rd28, %rd11, %rd27;
	ld.global.f32 	%f7, [%rd28];
	st.shared.f32 	[%r16], %f7;
	bar.sync 	0;
	ld.shared.f32 	%f8, [%r1];
	ld.shared.f32 	%f9, [%r15];
	fma.rn.f32 	%f10, %f8, %f9, %f56;
	ld.shared.f32 	%f11, [%r1+4];
	ld.shared.f32 	%f12, [%r15+64];
	fma.rn.f32 	%f13, %f11, %f12, %f10;
	ld.shared.f32 	%f14, [%r1+8];
	ld.shared.f32 	%f15, [%r15+128];
	fma.rn.f32 	%f16, %f14, %f15, %f13;
	ld.shared.f32 	%f17, [%r1+12];
	ld.shared.f32 	%f18, [%r15+192];
	fma.rn.f32 	%f19, %f17, %f18, %f16;
	ld.shared.f32 	%f20, [%r1+16];
	ld.shared.f32 	%f21, [%r15+256];
	fma.rn.f32 	%f22, %f20, %f21, %f19;
	ld.shared.f32 	%f23, [%r1+20];
	ld.shared.f32 	%f24, [%r15+320];
	fma.rn.f32 	%f25, %f23, %f24, %f22;
	ld.shared.f32 	%f26, [%r1+24];
	ld.shared.f32 	%f27, [%r15+384];
	fma.rn.f32 	%f28, %f26, %f27, %f25;
	ld.shared.f32 	%f29, [%r1+28];
	ld.shared.f32 	%f30, [%r15+448];
	fma.rn.f32 	%f31, %f29, %f30, %f28;
	ld.shared.f32 	%f32, [%r1+32];
	ld.shared.f32 	%f33, [%r15+512];
	fma.rn.f32 	%f34, %f32, %f33, %f31;
	ld.shared.f32 	%f35, [%r1+36];
	ld.shared.f32 	%f36, [%r15+576];
	fma.rn.f32 	%f37, %f35, %f36, %f34;
	ld.shared.f32 	%f38, [%r1+40];
	ld.shared.f32 	%f39, [%r15+640];
	fma.rn.f32 	%f40, %f38, %f39, %f37;
	ld.shared.f32 	%f41, [%r1+44];
	ld.shared.f32 	%f42, [%r15+704];
	fma.rn.f32 	%f43, %f41, %f42, %f40;
	ld.shared.f32 	%f44, [%r1+48];
	ld.shared.f32 	%f45, [%r15+768];
	fma.rn.f32 	%f46, %f44, %f45, %f43;
	ld.shared.f32 	%f47, [%r1+52];
	ld.shared.f32 	%f48, [%r15+832];
	fma.rn.f32 	%f49, %f47, %f48, %f46;
	ld.shared.f32 	%f50, [%r1+56];
	ld.shared.f32 	%f51, [%r15+896];
	fma.rn.f32 	%f52, %f50, %f51, %f49;
	ld.shared.f32 	%f53, [%r1+60];
	ld.shared.f32 	%f54, [%r15+960];
	fma.rn.f32 	%f56, %f53, %f54, %f52;
	bar.sync 	0;
	add.s64 	%rd39, %rd39, 16;
	add.s64 	%rd38, %rd38, %rd7;
	setp.le.u64 	%p2, %rd39, %rd5;
	@%p2 bra 	$L__BB1_2;
$L__BB1_3:
	ld.param.u64 	%rd35, [matrixMul_bs16_64bit_param_0];
	cvta.to.global.u64 	%rd29, %rd35;
	add.s64 	%rd30, %rd6, %rd2;
	mad.lo.s64 	%rd31, %rd20, %rd3, %rd30;
	mad.lo.s64 	%rd32, %rd7, %rd1, %rd31;
	shl.b64 	%rd33, %rd32, 2;
	add.s64 	%rd34, %rd29, %rd33;
	st.global.f32 	[%rd34], %f56;
	ret;

}
	// .globl	matrixMul_bs32_32bit
.visible .entry matrixMul_bs32_32bit(
	.param .u64 .ptr .align 1 matrixMul_bs32_32bit_param_0,
	.param .u64 .ptr .align 1 matrixMul_bs32_32bit_param_1,
	.param .u64 .ptr .align 1 matrixMul_bs32_32bit_param_2,
	.param .u32 matrixMul_bs32_32bit_param_3,
	.param .u32 matrixMul_bs32_32bit_param_4
)
{
	.reg .pred 	%p<3>;
	.reg .b32 	%r<37>;
	.reg .b32 	%f<105>;
	.reg .b64 	%rd<13>;
	// demoted variable
	.shared .align 4 .b8 _ZZ9matrixMulILi32EiEvPfS0_S0_T0_S1_E2As[4096];
	// demoted variable
	.shared .align 4 .b8 _ZZ9matrixMulILi32EiEvPfS0_S0_T0_S1_E2Bs[4096];
	ld.param.u64 	%rd3, [matrixMul_bs32_32bit_param_0];
	ld.param.u64 	%rd4, [matrixMul_bs32_32bit_param_1];
	ld.param.u64 	%rd5, [matrixMul_bs32_32bit_param_2];
	ld.param.u32 	%r20, [matrixMul_bs32_32bit_param_3];
	ld.param.u32 	%r21, [matrixMul_bs32_32bit_param_4];
	mov.u32 	%r22, %ctaid.x;
	mov.u32 	%r1, %ctaid.y;
	mov.u32 	%r2, %tid.x;
	mov.u32 	%r3, %tid.y;
	mul.lo.s32 	%r23, %r20, %r1;
	shl.b32 	%r36, %r23, 5;
	shl.b32 	%r5, %r22, 5;
	shl.b32 	%r6, %r21, 5;
	setp.lt.s32 	%p1, %r20, 1;
	mov.f32 	%f104, 0f00000000;
	@%p1 bra 	$L__BB2_3;
	shl.b32 	%r24, %r3, 7;
	mov.u32 	%r25, _ZZ9matrixMulILi32EiEvPfS0_S0_T0_S1_E2As;
	add.s32 	%r7, %r25, %r24;
	shl.b32 	%r26, %r2, 2;
	add.s32 	%r8, %r7, %r26;
	mov.u32 	%r27, _ZZ9matrixMulILi32EiEvPfS0_S0_T0_S1_E2Bs;
	add.s32 	%r10, %r27, %r26;
	add.s32 	%r9, %r10, %r24;
	mad.lo.s32 	%r28, %r21, %r3, %r2;
	add.s32 	%r35, %r28, %r5;
	shl.b32 	%r29, %r1, 5;
	add.s32 	%r30, %r3, %r29;
	mad.lo.s32 	%r34, %r20, %r30, %r2;
	add.s32 	%r13, %r36, %r20;
	cvta.to.global.u64 	%rd1, %rd4;
	cvta.to.global.u64 	%rd2, %rd5;
	mov.f32 	%f104, 0f00000000;
$L__BB2_2:
	mul.wide.s32 	%rd6, %r35, 4;
	add.s64 	%rd7, %rd2, %rd6;
	mul.wide.s32 	%rd8, %r34, 4;
	add.s64 	%rd9, %rd1, %rd8;
	ld.global.f32 	%f6, [%rd9];
	st.shared.f32 	[%r8], %f6;
	ld.global.f32 	%f7, [%rd7];
	st.shared.f32 	[%r9], %f7;
	bar.sync 	0;
	ld.shared.f32 	%f8, [%r7];
	ld.shared.f32 	%f9, [%r10];
	fma.rn.f32 	%f10, %f8, %f9, %f104;
	ld.shared.f32 	%f11, [%r7+4];
	ld.shared.f32 	%f12, [%r10+128];
	fma.rn.f32 	%f13, %f11, %f12, %f10;
	ld.shared.f32 	%f14, [%r7+8];
	ld.shared.f32 	%f15, [%r10+256];
	fma.rn.f32 	%f16, %f14, %f15, %f13;
	ld.shared.f32 	%f17, [%r7+12];
	ld.shared.f32 	%f18, [%r10+384];
	fma.rn.f32 	%f19, %f17, %f18, %f16;
	ld.shared.f32 	%f20, [%r7+16];
	ld.shared.f32 	%f21, [%r10+512];
	fma.rn.f32 	%f22, %f20, %f21, %f19;
	ld.shared.f32 	%f23, [%r7+20];
	ld.shared.f32 	%f24, [%r10+640];
	fma.rn.f32 	%f25, %f23, %f24, %f22;
	ld.shared.f32 	%f26, [%r7+24];
	ld.shared.f32 	%f27, [%r10+768];
	fma.rn.f32 	%f28, %f26, %f27, %f25;
	ld.shared.f32 	%f29, [%r7+28];
	ld.shared.f32 	%f30, [%r10+896];
	fma.rn.f32 	%f31, %f29, %f30, %f28;
	ld.shared.f32 	%f32, [%r7+32];
	ld.shared.f32 	%f33, [%r10+1024];
	fma.rn.f32 	%f34, %f32, %f33, %f31;
	ld.shared.f32 	%f35, [%r7+36];
	ld.shared.f32 	%f36, [%r10+1152];
	fma.rn.f32 	%f37, %f35, %f36, %f34;
	ld.shared.f32 	%f38, [%r7+40];
	ld.shared.f32 	%f39, [%r10+1280];
	fma.rn.f32 	%f40, %f38, %f39, %f37;
	ld.shared.f32 	%f41, [%r7+44];
	ld.shared.f32 	%f42, [%r10+1408];
	fma.rn.f32 	%f43, %f41, %f42, %f40;
	ld.shared.f32 	%f44, [%r7+48];
	ld.shared.f32 	%f45, [%r10+1536];
	fma.rn.f32 	%f46, %f44, %f45, %f43;
	ld.shared.f32 	%f47, [%r7+52];
	ld.shared.f32 	%f48, [%r10+1664];
	fma.rn.f32 	%f49, %f47, %f48, %f46;
	ld.shared.f32 	%f50, [%r7+56];
	ld.shared.f32 	%f51, [%r10+1792];
	fma.rn.f32 	%f52, %f50, %f51, %f49;
	ld.shared.f32 	%f53, [%r7+60];
	ld.shared.f32 	%f54, [%r10+1920];
	fma.rn.f32 	%f55, %f53, %f54, %f52;
	ld.shared.f32 	%f56, [%r7+64];
	ld.shared.f32 	%f57, [%r10+2048];
	fma.rn.f32 	%f58, %f56, %f57, %f55;
	ld.shared.f32 	%f59, [%r7+68];
	ld.shared.f32 	%f60, [%r10+2176];
	fma.rn.f32 	%f61, %f59, %f60, %f58;
	ld.shared.f32 	%f62, [%r7+72];
	ld.shared.f32 	%f63, [%r10+2304];
	fma.rn.f32 	%f64, %f62, %f63, %f61;
	ld.shared.f32 	%f65, [%r7+76];
	ld.shared.f32 	%f66, [%r10+2432];
	fma.rn.f32 	%f67, %f65, %f66, %f64;
	ld.shared.f32 	%f68, [%r7+80];
	ld.shared.f32 	%f69, [%r10+2560];
	fma.rn.f32 	%f70, %f68, %f69, %f67;
	ld.shared.f32 	%f71, [%r7+84];
	ld.shared.f32 	%f72, [%r10+2688];
	fma.rn.f32 	%f73, %f71, %f72, %f70;
	ld.shared.f32 	%f74, [%r7+88];
	ld.shared.f32 	%f75, [%r10+2816];
	fma.rn.f32 	%f76, %f74, %f75, %f73;
	ld.shared.f32 	%f77, [%r7+92];
	ld.shared.f32 	%f78, [%r10+2944];
	fma.rn.f32 	%f79, %f77, %f78, %f76;
	ld.shared.f32 	%f80, [%r7+96];
	ld.shared.f32 	%f81, [%r10+3072];
	fma.rn.f32 	%f82, %f80, %f81, %f79;
	ld.shared.f32 	%f83, [%r7+100];
	ld.shared.f32 	%f84, [%r10+3200];
	fma.rn.f32 	%f85, %f83, %f84, %f82;
	ld.shared.f32 	%f86, [%r7+104];
	ld.shared.f32 	%f87, [%r10+3328];
	fma.rn.f32 	%f88, %f86, %f87, %f85;
	ld.shared.f32 	%f89, [%r7+108];
	ld.shared.f32 	%f90, [%r10+3456];
	fma.rn.f32 	%f91, %f89, %f90, %f88;
	ld.shared.f32 	%f92, [%r7+112];
	ld.shared.f32 	%f93, [%r10+3584];
	fma.rn.f32 	%f94, %f92, %f93, %f91;
	ld.shared.f32 	%f95, [%r7+116];
	ld.shared.f32 	%f96, [%r10+3712];
	fma.rn.f32 	%f97, %f95, %f96, %f94;
	ld.shared.f32 	%f98, [%r7+120];
	ld.shared.f32 	%f99, [%r10+3840];
	fma.rn.f32 	%f100, %f98, %f99, %f97;
	ld.shared.f32 	%f101, [%r7+124];
	ld.shared.f32 	%f102, [%r10+3968];
	fma.rn.f32 	%f104, %f101, %f102, %f100;
	bar.sync 	0;
	add.s32 	%r36, %r36, 32;
	add.s32 	%r35, %r35, %r6;
	add.s32 	%r34, %r34, 32;
	setp.lt.s32 	%p2, %r36, %r13;
	@%p2 bra 	$L__BB2_2;
$L__BB2_3:
	cvta.to.global.u64 	%rd10, %rd3;
	add.s32 	%r31, %r5, %r2;
	mad.lo.s32 	%r32, %r21, %r3, %r31;
	mad.lo.s32 	%r33, %r6, %r1, %r32;
	mul.wide.s32 	%rd11, %r33, 4;
	add.s64 	%rd12, %rd10, %rd11;
	st.global.f32 	[%rd12], %f104;
	ret;

}
	// .globl	matrixMul_bs32_64bit
.visible .entry matrixMul_bs32_64bit(
	.param .u64 .ptr .align 1 matrixMul_bs32_64bit_param_0,
	.param .u64 .ptr .align 1 matrixMul_bs32_64bit_param_1,
	.param .u64 .ptr .align 1 matrixMul_bs32_64bit_param_2,
	.param .u64 matrixMul_bs32_64bit_param_3,
	.param .u64 matrixMul_bs32_64bit_param_4
)
{
	.reg .pred 	%p<3>;
	.reg .b32 	%r<17>;
	.reg .b32 	%f<105>;
	.reg .b64 	%rd<40>;
	// demoted variable
	.shared .align 4 .b8 _ZZ9matrixMulILi32EmEvPfS0_S0_T0_S1_E2As[4096];
	// demoted variable
	.shared .align 4 .b8 _ZZ9matrixMulILi32EmEvPfS0_S0_T0_S1_E2Bs[4096];
	ld.param.u64 	%rd19, [matrixMul_bs32_64bit_param_3];
	ld.param.u64 	%rd20, [matrixMul_bs32_64bit_param_4];
	mov.u32 	%r2, %ctaid.x;
	mov.u32 	%r3, %ctaid.y;
	cvt.u64.u32 	%rd1, %r3;
	mov.u32 	%r4, %tid.x;
	cvt.u64.u32 	%rd2, %r4;
	mov.u32 	%r5, %tid.y;
	cvt.u64.u32 	%rd3, %r5;
	mul.lo.s64 	%rd21, %rd19, %rd1;
	shl.b64 	%rd39, %rd21, 5;
	add.s64 	%rd22, %rd19, -1;
	add.s64 	%rd5, %rd22, %rd39;
	setp.lt.u64 	%p1, %rd5, %rd22;
	mul.wide.u32 	%rd6, %r2, 32;
	shl.b64 	%rd7, %rd20, 5;
	mov.f32 	%f104, 0f00000000;
	@%p1 bra 	$L__BB3_3;
	ld.param.u64 	%rd37, [matrixMul_bs32_64bit_param_2];
	ld.param.u64 	%rd36, [matrixMul_bs32_64bit_param_1];
	cvt.u32.u64 	%r6, %rd3;
	mad.lo.s64 	%rd8, %rd19, %rd3, %rd2;
	shl.b32 	%r7, %r6, 7;
	mov.u32 	%r8, _ZZ9matrixMulILi32EmEvPfS0_S0_T0_S1_E2As;
	add.s32 	%r1, %r8, %r7;
	mad.lo.s64 	%rd9, %rd20, %rd3, %rd2;
	cvta.to.global.u64 	%rd10, %rd36;
	cvta.to.global.u64 	%rd11, %rd37;
	mov.f32 	%f104, 0f00000000;
	cvt.u32.u64 	%r9, %rd2;
	shl.b32 	%r10, %r9, 2;
	add.s32 	%r11, %r1, %r10;
	mov.u32 	%r14, _ZZ9matrixMulILi32EmEvPfS0_S0_T0_S1_E2Bs;
	add.s32 	%r15, %r14, %r10;
	add.s32 	%r16, %r15, %r7;
	mov.u64 	%rd38, %rd6;
$L__BB3_2:
	add.s64 	%rd23, %rd8, %rd39;
	shl.b64 	%rd24, %rd23, 2;
	add.s64 	%rd25, %rd10, %rd24;
	ld.global.f32 	%f6, [%rd25];
	st.shared.f32 	[%r11], %f6;
	add.s64 	%rd26, %rd9, %rd38;
	shl.b64 	%rd27, %rd26, 2;
	add.s64 	%rd28, %rd11, %rd27;
	ld.global.f32 	%f7, [%rd28];
	st.shared.f32 	[%r16], %f7;
	bar.sync 	0;
	ld.shared.f32 	%f8, [%r1];
	ld.shared.f32 	%f9, [%r15];
	fma.rn.f32 	%f10, %f8, %f9, %f104;
	ld.shared.f32 	%f11, [%r1+4];
	ld.shared.f32 	%f12, [%r15+128];
	fma.rn.f32 	%f13, %f11, %f12, %f10;
	ld.shared.f32 	%f14, [%r1+8];
	ld.shared.f32 	%f15, [%r15+256];
	fma.rn.f32 	%f16, %f14, %f15, %f13;
	ld.shared.f32 	%f17, [%r1+12];
	ld.shared.f32 	%f18, [%r15+384];
	fma.rn.f32 	%f19, %f17, %f18, %f16;
	ld.shared.f32 	%f20, [%r1+16];
	ld.shared.f32 	%f21, [%r15+512];
	fma.rn.f32 	%f22, %f20, %f21, %f19;
	ld.shared.f32 	%f23, [%r1+20];
	ld.shared.f32 	%f24, [%r15+640];
	fma.rn.f32 	%f25, %f23, %f24, %f22;
	ld.shared.f32 	%f26, [%r1+24];
	ld.shared.f32 	%f27, [%r15+768];
	fma.rn.f32 	%f28, %f26, %f27, %f25;
	ld.shared.f32 	%f29, [%r1+28];
	ld.shared.f32 	%f30, [%r15+896];
	fma.rn.f32 	%f31, %f29, %f30, %f28;
	ld.shared.f32 	%f32, [%r1+32];
	ld.shared.f32 	%f33, [%r15+1024];
	fma.rn.f32 	%f34, %f32, %f33, %f31;
	ld.shared.f32 	%f35, [%r1+36];
	ld.shared.f32 	%f36, [%r15+1152];
	fma.rn.f32 	%f37, %f35, %f36, %f34;
	ld.shared.f32 	%f38, [%r1+40];
	ld.shared.f32 	%f39, [%r15+1280];
	fma.rn.f32 	%f40, %f38, %f39, %f37;
	ld.shared.f32 	%f41, [%r1+44];
	ld.shared.f32 	%f42, [%r15+1408];
	fma.rn.f32 	%f43, %f41, %f42, %f40;
	ld.shared.f32 	%f44, [%r1+48];
	ld.shared.f32 	%f45, [%r15+1536];
	fma.rn.f32 	%f46, %f44, %f45, %f43;
	ld.shared.f32 	%f47, [%r1+52];
	ld.shared.f32 	%f48, [%r15+1664];
	fma.rn.f32 	%f49, %f47, %f48, %f46;
	ld.shared.f32 	%f50, [%r1+56];
	ld.shared.f32 	%f51, [%r15+1792];
	fma.rn.f32 	%f52, %f50, %f51, %f49;
	ld.shared.f32 	%f53, [%r1+60];
	ld.shared.f32 	%f54, [%r15+1920];
	fma.rn.f32 	%f55, %f53, %f54, %f52;
	ld.shared.f32 	%f56, [%r1+64];
	ld.shared.f32 	%f57, [%r15+2048];
	fma.rn.f32 	%f58, %f56, %f57, %f55;
	ld.shared.f32 	%f59, [%r1+68];
	ld.shared.f32 	%f60, [%r15+2176];
	fma.rn.f32 	%f61, %f59, %f60, %f58;
	ld.shared.f32 	%f62, [%r1+72];
	ld.shared.f32 	%f63, [%r15+2304];
	fma.rn.f32 	%f64, %f62, %f63, %f61;
	ld.shared.f32 	%f65, [%r1+76];
	ld.shared.f32 	%f66, [%r15+2432];
	fma.rn.f32 	%f67, %f65, %f66, %f64;
	ld.shared.f32 	%f68, [%r1+80];
	ld.shared.f32 	%f69, [%r15+2560];
	fma.rn.f32 	%f70, %f68, %f69, %f67;
	ld.shared.f32 	%f71, [%r1+84];
	ld.shared.f32 	%f72, [%r15+2688];
	fma.rn.f32 	%f73, %f71, %f72, %f70;
	ld.shared.f32 	%f74, [%r1+88];
	ld.shared.f32 	%f75, [%r15+2816];
	fma.rn.f32 	%f76, %f74, %f75, %f73;
	ld.shared.f32 	%f77, [%r1+92];
	ld.shared.f32 	%f78, [%r15+2944];
	fma.rn.f32 	%f79, %f77, %f78, %f76;
	ld.shared.f32 	%f80, [%r1+96];
	ld.shared.f32 	%f81, [%r15+3072];
	fma.rn.f32 	%f82, %f80, %f81, %f79;
	ld.shared.f32 	%f83, [%r1+100];
	ld.shared.f32 	%f84, [%r15+3200];
	fma.rn.f32 	%f85, %f83, %f84, %f82;
	ld.shared.f32 	%f86, [%r1+104];
	ld.shared.f32 	%f87, [%r15+3328];
	fma.rn.f32 	%f88, %f86, %f87, %f85;
	ld.shared.f32 	%f89, [%r1+108];
	ld.shared.f32 	%f90, [%r15+3456];
	fma.rn.f32 	%f91, %f89, %f90, %f88;
	ld.shared.f32 	%f92, [%r1+112];
	ld.shared.f32 	%f93, [%r15+3584];
	fma.rn.f32 	%f94, %f92, %f93, %f91;
	ld.shared.f32 	%f95, [%r1+116];
	ld.shared.f32 	%f96, [%r15+3712];
	fma.rn.f32 	%f97, %f95, %f96, %f94;
	ld.shared.f32 	%f98, [%r1+120];
	ld.shared.f32 	%f99, [%r15+3840];
	fma.rn.f32 	%f100, %f98, %f99, %f97;
	ld.shared.f32 	%f101, [%r1+124];
	ld.shared.f32 	%f102, [%r15+3968];
	fma.rn.f32 	%f104, %f101, %f102, %f100;
	bar.sync 	0;
	add.s64 	%rd39, %rd39, 32;
	add.s64 	%rd38, %rd38, %rd7;
	setp.le.u64 	%p2, %rd39, %rd5;
	@%p2 bra 	$L__BB3_2;
$L__BB3_3:
	ld.param.u64 	%rd35, [matrixMul_bs32_64bit_param_0];
	cvta.to.global.u64 	%rd29, %rd35;
	add.s64 	%rd30, %rd6, %rd2;
	mad.lo.s64 	%rd31, %rd20, %rd3, %rd30;
	mad.lo.s64 	%rd32, %rd7, %rd1, %rd31;
	shl.b64 	%rd33, %rd32, 2;
	add.s64 	%rd34, %rd29, %rd33;
	st.global.f32 	[%rd34], %f104;
	ret;

}


// ===== COMPILED SASS (sm_100) =====

	.target	sm_100

	.elftype	@"ET_EXEC"


//--------------------- .note.nv.tkinfo           --------------------------
	.section	.note.nv.tkinfo,"",@"SHT_NOTE"
	.sectionflags	@"SHF_NOTE_NV_TKINFO"
	.tkinfo
        /*0018*/ 	.word	0x00000002
        /*0030*/ 	.string	""
        /*0030*/ 	.string	"ptxas"
        /*0030*/ 	.string	"Cuda compilation tools, release 13.0, V13.0.88"
        /*0030*/ 	.string	"Build cuda_13.0.r13.0/compiler.36424714_0"
        /*0030*/ 	.string	"-arch sm_100 -m 64 "



//--------------------- .note.nv.cuinfo           --------------------------
	.section	.note.nv.cuinfo,"",@"SHT_NOTE"
	.sectionflags	@"SHF_NOTE_NV_CUINFO"
        /*0018*/ 	.short	0x0002
        /*001a*/ 	.short	0x0064
        /*001c*/ 	.short	0x0082
	.zero		2


//--------------------- .nv.info                  --------------------------
	.section	.nv.info,"",@"SHT_CUDA_INFO"
	.align	4


	//----- nvinfo : EIATTR_REGCOUNT
	.align		4
        /*0000*/ 	.byte	0x04, 0x2f
        /*0002*/ 	.short	(.L_1 - .L_0)
	.align		4
.L_0:
        /*0004*/ 	.word	index@(matrixMul_bs16_32bit)
        /*0008*/ 	.word	0x00000020


	//----- nvinfo : EIATTR_FRAME_SIZE
	.align		4
.L_1:
        /*000c*/ 	.byte	0x04, 0x11
        /*000e*/ 	.short	(.L_3 - .L_2)
	.align		4
.L_2:
        /*0010*/ 	.word	index@(matrixMul_bs16_32bit)
        /*0014*/ 	.word	0x00000000


	//----- nvinfo : EIATTR_REGCOUNT
	.align		4
.L_3:
        /*0018*/ 	.byte	0x04, 0x2f
        /*001a*/ 	.short	(.L_5 - .L_4)
	.align		4
.L_4:
        /*001c*/ 	.word	index@(matrixMul_bs16_64bit)
        /*0020*/ 	.word	0x00000020


	//----- nvinfo : EIATTR_FRAME_SIZE
	.align		4
.L_5:
        /*0024*/ 	.byte	0x04, 0x11
        /*0026*/ 	.short	(.L_7 - .L_6)
	.align		4
.L_6:
        /*0028*/ 	.word	index@(matrixMul_bs16_64bit)
        /*002c*/ 	.word	0x00000000


	//----- nvinfo : EIATTR_REGCOUNT
	.align		4
.L_7:
        /*0030*/ 	.byte	0x04, 0x2f
        /*0032*/ 	.short	(.L_9 - .L_8)
	.align		4
.L_8:
        /*0034*/ 	.word	index@(matrixMul_bs32_32bit)
        /*0038*/ 	.word	0x00000020


	//----- nvinfo : EIATTR_FRAME_SIZE
	.align		4
.L_9:
        /*003c*/ 	.byte	0x04, 0x11
        /*003e*/ 	.short	(.L_11 - .L_10)
	.align		4
.L_10:
        /*0040*/ 	.word	index@(matrixMul_bs32_32bit)
        /*0044*/ 	.word	0x00000000


	//----- nvinfo : EIATTR_REGCOUNT
	.align		4
.L_11:
        /*0048*/ 	.byte	0x04, 0x2f
        /*004a*/ 	.short	(.L_13 - .L_12)
	.align		4
.L_12:
        /*004c*/ 	.word	index@(matrixMul_bs32_64bit)
        /*0050*/ 	.word	0x00000020


	//----- nvinfo : EIATTR_FRAME_SIZE
	.align		4
.L_13:
        /*0054*/ 	.byte	0x04, 0x11
        /*0056*/ 	.short	(.L_15 - .L_14)
	.align		4
.L_14:
        /*0058*/ 	.word	index@(matrixMul_bs32_64bit)
        /*005c*/ 	.word	0x00000000


	//----- nvinfo : EIATTR_MIN_STACK_SIZE
	.align		4
.L_15:
        /*0060*/ 	.byte	0x04, 0x12
        /*0062*/ 	.short	(.L_17 - .L_16)
	.align		4
.L_16:
        /*0064*/ 	.word	index@(matrixMul_bs32_64bit)
        /*0068*/ 	.word	0x00000000


	//----- nvinfo : EIATTR_MIN_STACK_SIZE
	.align		4
.L_17:
        /*006c*/ 	.byte	0x04, 0x12
        /*006e*/ 	.short	(.L_19 - .L_18)
	.align		4
.L_18:
        /*0070*/ 	.word	index@(matrixMul_bs32_32bit)
        /*0074*/ 	.word	0x00000000


	//----- nvinfo : EIATTR_MIN_STACK_SIZE
	.align		4
.L_19:
        /*0078*/ 	.byte	0x04, 0x12
        /*007a*/ 	.short	(.L_21 - .L_20)
	.align		4
.L_20:
        /*007c*/ 	.word	index@(matrixMul_bs16_64bit)
        /*0080*/ 	.word	0x00000000


	//----- nvinfo : EIATTR_MIN_STACK_SIZE
	.align		4
.L_21:
        /*0084*/ 	.byte	0x04, 0x12
        /*0086*/ 	.short	(.L_23 - .L_22)
	.align		4
.L_22:
        /*0088*/ 	.word	index@(matrixMul_bs16_32bit)
        /*008c*/ 	.word	0x00000000
.L_23:


//--------------------- .nv.compat                --------------------------
	.section	.nv.compat,"",@"SHT_CUDA_COMPAT_INFO"
	.align	4
        /*0000*/ 	.byte	0x02, 0x09, 0x00, 0x00, 0x02, 0x02, 0x01, 0x00, 0x02, 0x05, 0x05, 0x00, 0x03, 0x07, 0x01, 0x01
        /*0010*/ 	.byte	0x02, 0x03, 0x00, 0x00, 0x02, 0x06, 0x01, 0x00, 0x04, 0x0b, 0x08, 0x00, 0x09, 0x00, 0x00, 0x00
        /*0020*/ 	.byte	0x00, 0x00, 0x00, 0x00


//--------------------- .nv.info.matrixMul_bs32_64bit --------------------------
	.section	.nv.info.matrixMul_bs32_64bit,"",@"SHT_CUDA_INFO"
	.sectionflags	@""
	.align	4


	//----- nvinfo : EIATTR_CUDA_API_VERSION
	.align		4
        /*0000*/ 	.byte	0x04, 0x37
        /*0002*/ 	.short	(.L_25 - .L_24)
.L_24:
        /*0004*/ 	.word	0x00000082


	//----- nvinfo : EIATTR_KPARAM_INFO
	.align		4
.L_25:
        /*0008*/ 	.byte	0x04, 0x17
        /*000a*/ 	.short	(.L_27 - .L_26)
.L_26:
        /*000c*/ 	.word	0x00000000
        /*0010*/ 	.short	0x0004
        /*0012*/ 	.short	0x0020
        /*0014*/ 	.byte	0x00, 0xf0, 0x21, 0x00


	//----- nvinfo : EIATTR_KPARAM_INFO
	.align		4
.L_27:
        /*0018*/ 	.byte	0x04, 0x17
        /*001a*/ 	.short	(.L_29 - .L_28)
.L_28:
        /*001c*/ 	.word	0x00000000
        /*0020*/ 	.short	0x0003
        /*0022*/ 	.short	0x0018
        /*0024*/ 	.byte	0x00, 0xf0, 0x21, 0x00


	//----- nvinfo : EIATTR_KPARAM_INFO
	.align		4
.L_29:
        /*0028*/ 	.byte	0x04, 0x17
        /*002a*/ 	.short	(.L_31 - .L_30)
.L_30:
        /*002c*/ 	.word	0x00000000
        /*0030*/ 	.short	0x0002
        /*0032*/ 	.short	0x0010
        /*0034*/ 	.byte	0x00, 0xf5, 0x21, 0x00


	//----- nvinfo : EIATTR_KPARAM_INFO
	.align		4
.L_31:
        /*0038*/ 	.byte	0x04, 0x17
        /*003a*/ 	.short	(.L_33 - .L_32)
.L_32:
        /*003c*/ 	.word	0x00000000
        /*0040*/ 	.short	0x0001
        /*0042*/ 	.short	0x0008
        /*0044*/ 	.byte	0x00, 0xf5, 0x21, 0x00


	//----- nvinfo : EIATTR_KPARAM_INFO
	.align		4
.L_33:
        /*0048*/ 	.byte	0x04, 0x17
        /*004a*/ 	.short	(.L_35 - .L_34)
.L_34:
        /*004c*/ 	.word	0x00000000
        /*0050*/ 	.short	0x0000
        /*0052*/ 	.short	0x0000
        /*0054*/ 	.byte	0x00, 0xf5, 0x21, 0x00


	//----- nvinfo : EIATTR_SPARSE_MMA_MASK
	.align		4
.L_35:
        /*0058*/ 	.byte	0x03, 0x50
        /*005a*/ 	.short	0x0000


	//----- nvinfo : EIATTR_MAXREG_COUNT
	.align		4
        /*005c*/ 	.byte	0x03, 0x1b
        /*005e*/ 	.short	0x00ff


	//----- nvinfo : EIATTR_NUM_BARRIERS
	.align		4
        /*0060*/ 	.byte	0x02, 0x4c
        /*0062*/ 	.byte	0x01
	.zero		1


	//----- nvinfo : EIATTR_MERCURY_ISA_VERSION
	.align		4
        /*0064*/ 	.byte	0x03, 0x5f
        /*0066*/ 	.short	0x0101


	//----- nvinfo : EIATTR_VRC_CTA_INIT_COUNT
	.align		4
        /*0068*/ 	.byte	0x02, 0x4a
	.zero		1
	.zero		1


	//----- nvinfo : EIATTR_EXIT_INSTR_OFFSETS
	.align		4
        /*006c*/ 	.byte	0x04, 0x1c
        /*006e*/ 	.short	(.L_37 - .L_36)


	//   ....[0]....
.L_36:
        /*0070*/ 	.word	0x00000990


	//----- nvinfo : EIATTR_CBANK_PARAM_SIZE
	.align		4
.L_37:
        /*0074*/ 	.byte	0x03, 0x19
        /*0076*/ 	.short	0x0028


	//----- nvinfo : EIATTR_PARAM_CBANK
	.align		4
        /*0078*/ 	.byte	0x04, 0x0a
        /*007a*/ 	.short	(.L_39 - .L_38)
	.align		4
.L_38:
        /*007c*/ 	.word	index@(.nv.constant0.matrixMul_bs32_64bit)
        /*0080*/ 	.short	0x0380
        /*0082*/ 	.short	0x0028


	//----- nvinfo : EIATTR_SW_WAR
	.align		4
.L_39:
        /*0084*/ 	.byte	0x04, 0x36
        /*0086*/ 	.short	(.L_41 - .L_40)
.L_40:
        /*0088*/ 	.word	0x00000008
.L_41:


//--------------------- .nv.info.matrixMul_bs32_32bit --------------------------
	.section	.nv.info.matrixMul_bs32_32bit,"",@"SHT_CUDA_INFO"
	.sectionflags	@""
	.align	4


	//----- nvinfo : EIATTR_CUDA_API_VERSION
	.align		4
        /*0000*/ 	.byte	0x04, 0x37
        /*0002*/ 	.short	(.L_43 - .L_42)
.L_42:
        /*0004*/ 	.word	0x00000082


	//----- nvinfo : EIATTR_KPARAM_INFO
	.align		4
.L_43:
        /*0008*/ 	.byte	0x04, 0x17
        /*000a*/ 	.short	(.L_45 - .L_44)
.L_44:
        /*000c*/ 	.word	0x00000000
        /*0010*/ 	.short	0x0004
        /*0012*/ 	.short	0x001c
        /*0014*/ 	.byte	0x00, 0xf0, 0x11, 0x00


	//----- nvinfo : EIATTR_KPARAM_INFO
	.align		4
.L_45:
        /*0018*/ 	.byte	0x04, 0x17
        /*001a*/ 	.short	(.L_47 - .L_46)
.L_46:
        /*001c*/ 	.word	0x00000000
        /*0020*/ 	.short	0x0003
        /*0022*/ 	.short	0x0018
        /*0024*/ 	.byte	0x00, 0xf0, 0x11, 0x00


	//----- nvinfo : EIATTR_KPARAM_INFO
	.align		4
.L_47:
        /*0028*/ 	.byte	0x04, 0x17
        /*002a*/ 	.short	(.L_49 - .L_48)
.L_48:
        /*002c*/ 	.word	0x00000000
        /*0030*/ 	.short	0x0002
        /*0032*/ 	.short	0x0010
        /*0034*/ 	.byte	0x00, 0xf5, 0x21, 0x00


	//----- nvinfo : EIATTR_KPARAM_INFO
	.align		4
.L_49:
        /*0038*/ 	.byte	0x04, 0x17
        /*003a*/ 	.short	(.L_51 - .L_50)
.L_50:
        /*003c*/ 	.word	0x00000000
        /*0040*/ 	.short	0x0001
        /*0042*/ 	.short	0x0008
        /*0044*/ 	.byte	0x00, 0xf5, 0x21, 0x00


	//----- nvinfo : EIATTR_KPARAM_INFO
	.align		4
.L_51:
        /*0048*/ 	.byte	0x04, 0x17
        /*004a*/ 	.short	(.L_53 - .L_52)
.L_52:
        /*004c*/ 	.word	0x00000000
        /*0050*/ 	.short	0x0000
        /*0052*/ 	.short	0x0000
        /*0054*/ 	.byte	0x00, 0xf5, 0x21, 0x00


	//----- nvinfo : EIATTR_SPARSE_MMA_MASK
	.align		4
.L_53:
        /*0058*/ 	.byte	0x03, 0x50
        /*005a*/ 	.short	0x0000


	//----- nvinfo : EIATTR_MAXREG_COUNT
	.align		4
        /*005c*/ 	.byte	0x03, 0x1b
        /*005e*/ 	.short	0x00ff


	//----- nvinfo : EIATTR_NUM_BARRIERS
	.align		4
        /*0060*/ 	.byte	0x02, 0x4c
        /*0062*/ 	.byte	0x01
	.zero		1


	//----- nvinfo : EIATTR_MERCURY_ISA_VERSION
	.align		4
        /*0064*/ 	.byte	0x03, 0x5f
        /*0066*/ 	.short	0x0101


	//----- nvinfo : EIATTR_VRC_CTA_INIT_COUNT
	.align		4
        /*0068*/ 	.byte	0x02, 0x4a
	.zero		1
	.zero		1


	//----- nvinfo : EIATTR_EXIT_INSTR_OFFSETS
	.align		4
        /*006c*/ 	.byte	0x04, 0x1c
        /*006e*/ 	.short	(.L_55 - .L_54)


	//   ....[0]....
.L_54:
        /*0070*/ 	.word	0x00000790


	//----- nvinfo : EIATTR_CBANK_PARAM_SIZE
	.align		4
.L_55:
        /*0074*/ 	.byte	0x03, 0x19
        /*0076*/ 	.short	0x0020


	//----- nvinfo : EIATTR_PARAM_CBANK
	.align		4
        /*0078*/ 	.byte	0x04, 0x0a
        /*007a*/ 	.short	(.L_57 - .L_56)
	.align		4
.L_56:
        /*007c*/ 	.word	index@(.nv.constant0.matrixMul_bs32_32bit)
        /*0080*/ 	.short	0x0380
        /*0082*/ 	.short	0x0020


	//----- nvinfo : EIATTR_SW_WAR
	.align		4
.L_57:
        /*0084*/ 	.byte	0x04, 0x36
        /*0086*/ 	.short	(.L_59 - .L_58)
.L_58:
        /*0088*/ 	.word	0x00000008
.L_59:


//--------------------- .nv.info.matrixMul_bs16_64bit --------------------------
	.section	.nv.info.matrixMul_bs16_64bit,"",@"SHT_CUDA_INFO"
	.sectionflags	@""
	.align	4


	//----- nvinfo : EIATTR_CUDA_API_VERSION
	.align		4
        /*0000*/ 	.byte	0x04, 0x37
        /*0002*/ 	.short	(.L_61 - .L_60)
.L_60:
        /*0004*/ 	.word	0x00000082


	//----- nvinfo : EIATTR_KPARAM_INFO
	.align		4
.L_61:
        /*0008*/ 	.byte	0x04, 0x17
        /*000a*/ 	.short	(.L_63 - .L_62)
.L_62:
        /*000c*/ 	.word	0x00000000
        /*0010*/ 	.short	0x0004
        /*0012*/ 	.short	0x0020
        /*0014*/ 	.byte	0x00, 0xf0, 0x21, 0x00


	//----- nvinfo : EIATTR_KPARAM_INFO
	.align		4
.L_63:
        /*0018*/ 	.byte	0x04, 0x17
        /*001a*/ 	.short	(.L_65 - .L_64)
.L_64:
        /*001c*/ 	.word	0x00000000
        /*0020*/ 	.short	0x0003
        /*0022*/ 	.short	0x0018
        /*0024*/ 	.byte	0x00, 0xf0, 0x21, 0x00


	//----- nvinfo : EIATTR_KPARAM_INFO
	.align		4
.L_65:
        /*0028*/ 	.byte	0x04, 0x17
        /*002a*/ 	.short	(.L_67 - .L_66)
.L_66:
        /*002c*/ 	.word	0x00000000
        /*0030*/ 	.short	0x0002
        /*0032*/ 	.short	0x0010
        /*0034*/ 	.byte	0x00, 0xf5, 0x21, 0x00


	//----- nvinfo : EIATTR_KPARAM_INFO
	.align		4
.L_67:
        /*0038*/ 	.byte	0x04, 0x17
        /*003a*/ 	.short	(.L_69 - .L_68)
.L_68:
        /*003c*/ 	.word	0x00000000
        /*0040*/ 	.short	0x0001
        /*0042*/ 	.short	0x0008
        /*0044*/ 	.byte	0x00, 0xf5, 0x21, 0x00


	//----- nvinfo : EIATTR_KPARAM_INFO
	.align		4
.L_69:
        /*0048*/ 	.byte	0x04, 0x17
        /*004a*/ 	.short	(.L_71 - .L_70)
.L_70:
        /*004c*/ 	.word	0x00000000
        /*0050*/ 	.short	0x0000
        /*0052*/ 	.short	0x0000
        /*0054*/ 	.byte	0x00, 0xf5, 0x21, 0x00


	//----- nvinfo : EIATTR_SPARSE_MMA_MASK
	.align		4
.L_71:
        /*0058*/ 	.byte	0x03, 0x50
        /*005a*/ 	.short	0x0000


	//----- nvinfo : EIATTR_MAXREG_COUNT
	.align		4
        /*005c*/ 	.byte	0x03, 0x1b
        /*005e*/ 	.short	0x00ff


	//----- nvinfo : EIATTR_NUM_BARRIERS
	.align		4
        /*0060*/ 	.byte	0x02, 0x4c
        /*0062*/ 	.byte	0x01
	.zero		1


	//----- nvinfo : EIATTR_MERCURY_ISA_VERSION
	.align		4
        /*0064*/ 	.byte	0x03, 0x5f
        /*0066*/ 	.short	0x0101


	//----- nvinfo : EIATTR_VRC_CTA_INIT_COUNT
	.align		4
        /*0068*/ 	.byte	0x02, 0x4a
	.zero		1
	.zero		1


	//----- nvinfo : EIATTR_EXIT_INSTR_OFFSETS
	.align		4
        /*006c*/ 	.byte	0x04, 0x1c
        /*006e*/ 	.short	(.L_73 - .L_72)


	//   ....[0]....
.L_72:
        /*0070*/ 	.word	0x00000740


	//----- nvinfo : EIATTR_CBANK_PARAM_SIZE
	.align		4
.L_73:
        /*0074*/ 	.byte	0x03, 0x19
        /*0076*/ 	.short	0x0028


	//----- nvinfo : EIATTR_PARAM_CBANK
	.align		4
        /*0078*/ 	.byte	0x04, 0x0a
        /*007a*/ 	.short	(.L_75 - .L_74)
	.align		4
.L_74:
        /*007c*/ 	.word	index@(.nv.constant0.matrixMul_bs16_64bit)
        /*0080*/ 	.short	0x0380
        /*0082*/ 	.short	0x0028


	//----- nvinfo : EIATTR_SW_WAR
	.align		4
.L_75:
        /*0084*/ 	.byte	0x04, 0x36
        /*0086*/ 	.short	(.L_77 - .L_76)
.L_76:
        /*0088*/ 	.word	0x00000008
.L_77:


//--------------------- .nv.info.matrixMul_bs16_32bit --------------------------
	.section	.nv.info.matrixMul_bs16_32bit,"",@"SHT_CUDA_INFO"
	.sectionflags	@""
	.align	4


	//----- nvinfo : EIATTR_CUDA_API_VERSION
	.align		4
        /*0000*/ 	.byte	0x04, 0x37
        /*0002*/ 	.short	(.L_79 - .L_78)
.L_78:
        /*0004*/ 	.word	0x00000082


	//----- nvinfo : EIATTR_KPARAM_INFO
	.align		4
.L_79:
        /*0008*/ 	.byte	0x04, 0x17
        /*000a*/ 	.short	(.L_81 - .L_80)
.L_80:
        /*000c*/ 	.word	0x00000000
        /*0010*/ 	.short	0x0004
        /*0012*/ 	.short	0x001c
        /*0014*/ 	.byte	0x00, 0xf0, 0x11, 0x00


	//----- nvinfo : EIATTR_KPARAM_INFO
	.align		4
.L_81:
        /*0018*/ 	.byte	0x04, 0x17
        /*001a*/ 	.short	(.L_83 - .L_82)
.L_82:
        /*001c*/ 	.word	0x00000000
        /*0020*/ 	.short	0x0003
        /*0022*/ 	.short	0x0018
        /*0024*/ 	.byte	0x00, 0xf0, 0x11, 0x00


	//----- nvinfo : EIATTR_KPARAM_INFO
	.align		4
.L_83:
        /*0028*/ 	.byte	0x04, 0x17
        /*002a*/ 	.short	(.L_85 - .L_84)
.L_84:
        /*002c*/ 	.word	0x00000000
        /*0030*/ 	.short	0x0002
        /*0032*/ 	.short	0x0010
        /*0034*/ 	.byte	0x00, 0xf5, 0x21, 0x00


	//----- nvinfo : EIATTR_KPARAM_INFO
	.align		4
.L_85:
        /*0038*/ 	.byte	0x04, 0x17
        /*003a*/ 	.short	(.L_87 - .L_86)
.L_86:
        /*003c*/ 	.word	0x00000000
        /*0040*/ 	.short	0x0001
        /*0042*/ 	.short	0x0008
        /*0044*/ 	.byte	0x00, 0xf5, 0x21, 0x00


	//----- nvinfo : EIATTR_KPARAM_INFO
	.align		4
.L_87:
        /*0048*/ 	.byte	0x04, 0x17
        /*004a*/ 	.short	(.L_89 - .L_88)
.L_88:
        /*004c*/ 	.word	0x00000000
        /*0050*/ 	.short	0x0000
        /*0052*/ 	.short	0x0000
        /*0054*/ 	.byte	0x00, 0xf5, 0x21, 0x00


	//----- nvinfo : EIATTR_SPARSE_MMA_MASK
	.align		4
.L_89:
        /*0058*/ 	.byte	0x03, 0x50
        /*005a*/ 	.short	0x0000


	//----- nvinfo : EIATTR_MAXREG_COUNT
	.align		4
        /*005c*/ 	.byte	0x03, 0x1b
        /*005e*/ 	.short	0x00ff


	//----- nvinfo : EIATTR_NUM_BARRIERS
	.align		4
        /*0060*/ 	.byte	0x02, 0x4c
        /*0062*/ 	.byte	0x01
	.zero		1


	//----- nvinfo : EIATTR_MERCURY_ISA_VERSION
	.align		4
        /*0064*/ 	.byte	0x03, 0x5f
        /*0066*/ 	.short	0x0101


	//----- nvinfo : EIATTR_VRC_CTA_INIT_COUNT
	.align		4
        /*0068*/ 	.byte	0x02, 0x4a
	.zero		1
	.zero		1


	//----- nvinfo : EIATTR_EXIT_INSTR_OFFSETS
	.align		4
        /*006c*/ 	.byte	0x04, 0x1c
        /*006e*/ 	.short	(.L_91 - .L_90)


	//   ....[0]....
.L_90:
        /*0070*/ 	.word	0x00000c10


	//----- nvinfo : EIATTR_CBANK_PARAM_SIZE
	.align		4
.L_91:
        /*0074*/ 	.byte	0x03, 0x19
        /*0076*/ 	.short	0x0020


	//----- nvinfo : EIATTR_PARAM_CBANK
	.align		4
        /*0078*/ 	.byte	0x04, 0x0a
        /*007a*/ 	.short	(.L_93 - .L_92)
	.align		4
.L_92:
        /*007c*/ 	.word	index@(.nv.constant0.matrixMul_bs16_32bit)
        /*0080*/ 	.short	0x0380
        /*0082*/ 	.short	0x0020


	//----- nvinfo : EIATTR_SW_WAR
	.align		4
.L_93:
        /*0084*/ 	.byte	0x04, 0x36
        /*0086*/ 	.short	(.L_95 - .L_94)
.L_94:
        /*0088*/ 	.word	0x00000008
.L_95:


//--------------------- .nv.callgraph             --------------------------
	.section	.nv.callgraph,"",@"SHT_CUDA_CALLGRAPH"
	.align	4
	.sectionentsize	8
	.align		4
        /*0000*/ 	.word	0x00000000
	.align		4
        /*0004*/ 	.word	0xffffffff
	.align		4
        /*0008*/ 	.word	0x00000000
	.align		4
        /*000c*/ 	.word	0xfffffffe
	.align		4
        /*0010*/ 	.word	0x00000000
	.align		4
        /*0014*/ 	.word	0xfffffffd
	.align		4
        /*0018*/ 	.word	0x00000000
	.align		4
        /*001c*/ 	.word	0xfffffffc


//--------------------- .text.matrixMul_bs32_64bit --------------------------
	.section	.text.matrixMul_bs32_64bit,"ax",@progbits
	.align	128
        .global         matrixMul_bs32_64bit
        .type           matrixMul_bs32_64bit,@function
        .size           matrixMul_bs32_64bit,(.L_x_13 - matrixMul_bs32_64bit)
        .other          matrixMul_bs32_64bit,@"STO_CUDA_ENTRY STV_DEFAULT"
matrixMul_bs32_64bit:
.text.matrixMul_bs32_64bit:
[----:B------:R-:W-:Y:S08]  /*0000*/  LDC R1, c[0x0][0x37c] ;  /* 0x0000df00ff017b82 */ /* 0x000ff00000000800 */
[----:B------:R-:W0:Y:S01]  /*0010*/  S2UR UR14, SR_CTAID.Y ;  /* 0x00000000000e79c3 */ /* 0x000e220000002600 */
[----:B------:R-:W1:Y:S01]  /*0020*/  LDCU.64 UR18, c[0x0][0x398] ;  /* 0x00007300ff1277ac */ /* 0x000e620008000a00 */
[----:B------:R-:W2:Y:S01]  /*0030*/  S2R R24, SR_TID.X ;  /* 0x0000000000187919 */ /* 0x000ea20000002100 */
[----:B------:R-:W-:Y:S01]  /*0040*/  HFMA2 R29, -RZ, RZ, 0, 0 ;  /* 0x00000000ff1d7431 */ /* 0x000fe200000001ff */
[----:B------:R-:W3:Y:S01]  /*0050*/  LDCU.64 UR12, c[0x0][0x358] ;  /* 0x00006b00ff0c77ac */ /* 0x000ee20008000a00 */
[----:B------:R-:W4:Y:S03]  /*0060*/  S2R R17, SR_TID.Y ;  /* 0x0000000000117919 */ /* 0x000f260000002200 */
[----:B------:R-:W5:Y:S08]  /*0070*/  LDC.64 R4, c[0x0][0x3a0] ;  /* 0x0000e800ff047b82 */ /* 0x000f700000000a00 */
[----:B------:R-:W3:Y:S01]  /*0080*/  S2UR UR7, SR_CTAID.X ;  /* 0x00000000000779c3 */ /* 0x000ee20000002500 */
[----:B-1----:R-:W-:-:S02]  /*0090*/  UIADD3 UR6, UP0, UPT, UR18, -0x1, URZ ;  /* 0xffffffff12067890 */ /* 0x002fc4000ff1e0ff */
[----:B0-----:R-:W-:-:S04]  /*00a0*/  UIMAD.WIDE.U32 UR4, UR14, UR18, URZ ;  /* 0x000000120e0472a5 */ /* 0x001fc8000f8e00ff */
[----:B------:R-:W-:Y:S02]  /*00b0*/  UIMAD UR9, UR14, UR19, UR5 ;  /* 0x000000130e0972a4 */ /* 0x000fe4000f8e0205 */
[----:B------:R-:W-:Y:S02]  /*00c0*/  USHF.L.U32 UR8, UR4, 0x5, URZ ;  /* 0x0000000504087899 */ /* 0x000fe400080006ff */
[----:B------:R-:W-:Y:S01]  /*00d0*/  UIADD3.X UR5, UPT, UPT, UR19, -0x1, URZ, UP0, !UPT ;  /* 0xffffffff13057890 */ /* 0x000fe200087fe4ff */
[C---:B-----5:R-:W-:Y:S01]  /*00e0*/  SHF.L.U64.HI R0, R4.reuse, 0x5, R5 ;  /* 0x0000000504007819 */ /* 0x060fe20000010205 */
[----:B------:R-:W-:Y:S01]  /*00f0*/  USHF.L.U64.HI UR9, UR4, 0x5, UR9 ;  /* 0x0000000504097899 */ /* 0x000fe20008010209 */
[----:B------:R-:W-:Y:S01]  /*0100*/  SHF.L.U32 R2, R4, 0x5, RZ ;  /* 0x0000000504027819 */ /* 0x000fe200000006ff */
[----:B------:R-:W-:-:S04]  /*0110*/  UIADD3 UR15, UP0, UPT, UR6, UR8, URZ ;  /* 0x00000008060f7290 */ /* 0x000fc8000ff1e0ff */
[----:B------:R-:W-:Y:S02]  /*0120*/  UIADD3.X UR16, UPT, UPT, UR5, UR9, URZ, UP0, !UPT ;  /* 0x0000000905107290 */ /* 0x000fe400087fe4ff */
[----:B------:R-:W-:Y:S02]  /*0130*/  UISETP.GE.U32.AND UP0, UPT, UR15, UR6, UPT ;  /* 0x000000060f00728c */ /* 0x000fe4000bf06070 */
[----:B---3--:R-:W-:Y:S02]  /*0140*/  UIMAD.WIDE.U32 UR10, UR7, 0x20, URZ ;  /* 0x00000020070a78a5 */ /* 0x008fe4000f8e00ff */
[----:B------:R-:W-:-:S09]  /*0150*/  UISETP.GE.U32.AND.EX UP0, UPT, UR16, UR5, UPT, UP0 ;  /* 0x000000051000728c */ /* 0x000fd2000bf06100 */
[----:B--2-4-:R-:W-:Y:S05]  /*0160*/  BRA.U !UP0, `(.L_x_0) ;  /* 0x0000000508d87547 */ /* 0x014fea000b800000 */
[----:B------:R-:W0:Y:S01]  /*0170*/  S2UR UR6, SR_CgaCtaId ;  /* 0x00000000000679c3 */ /* 0x000e220000008800 */
[----:B------:R-:W-:Y:S01]  /*0180*/  UMOV UR4, 0x400 ;  /* 0x0000040000047882 */ /* 0x000fe20000000000 */
[----:B------:R-:W-:Y:S01]  /*0190*/  MOV R25, RZ ;  /* 0x000000ff00197202 */ /* 0x000fe20000000f00 */
[----:B------:R-:W-:Y:S01]  /*01a0*/  UIADD3 UR5, UPT, UPT, UR4, 0x1000, URZ ;  /* 0x0000100004057890 */ /* 0x000fe2000fffe0ff */
[----:B------:R-:W-:Y:S01]  /*01b0*/  MOV R6, UR10 ;  /* 0x0000000a00067c02 */ /* 0x000fe20008000f00 */
[----:B------:R-:W1:Y:S01]  /*01c0*/  LDCU.64 UR22, c[0x0][0x390] ;  /* 0x00007200ff1677ac */ /* 0x000e620008000a00 */
[----:B------:R-:W-:Y:S01]  /*01d0*/  MOV R9, UR11 ;  /* 0x0000000b00097c02 */ /* 0x000fe20008000f00 */
[C-C-:B------:R-:W-:Y:S01]  /*01e0*/  IMAD.WIDE.U32 R26, R17.reuse, UR18, R24.reuse ;  /* 0x00000012111a7c25 */ /* 0x140fe2000f8e0018 */
[----:B------:R-:W-:Y:S01]  /*01f0*/  MOV R7, UR11 ;  /* 0x0000000b00077c02 */ /* 0x000fe20008000f00 */
[----:B------:R-:W2:Y:S01]  /*0200*/  LDCU.64 UR20, c[0x0][0x388] ;  /* 0x00007100ff1477ac */ /* 0x000ea20008000a00 */
[----:B------:R-:W-:Y:S01]  /*0210*/  MOV R16, R6 ;  /* 0x0000000600107202 */ /* 0x000fe20000000f00 */
[----:B------:R-:W-:Y:S01]  /*0220*/  IMAD.WIDE.U32 R22, R17, R4, R24 ;  /* 0x0000000411167225 */ /* 0x000fe200078e0018 */
[----:B------:R-:W-:-:S02]  /*0230*/  MOV R8, UR10 ;  /* 0x0000000a00087c02 */ /* 0x000fc40008000f00 */
[----:B------:R-:W-:Y:S01]  /*0240*/  MOV R7, R9 ;  /* 0x0000000900077202 */ /* 0x000fe20000000f00 */
[C---:B------:R-:W-:Y:S01]  /*0250*/  IMAD R3, R17.reuse, UR19, R27 ;  /* 0x0000001311037c24 */ /* 0x040fe2000f8e021b */
[----:B------:R-:W-:Y:S01]  /*0260*/  MOV R29, RZ ;  /* 0x000000ff001d7202 */ /* 0x000fe20000000f00 */
[----:B------:R-:W-:Y:S01]  /*0270*/  IMAD R6, R17, R5, R23 ;  /* 0x0000000511067224 */ /* 0x000fe200078e0217 */
[----:B0-----:R-:W-:Y:S02]  /*0280*/  ULEA UR4, UR6, UR4, 0x18 ;  /* 0x0000000406047291 */ /* 0x001fe4000f8ec0ff */
[----:B------:R-:W-:-:S04]  /*0290*/  ULEA UR5, UR6, UR5, 0x18 ;  /* 0x0000000506057291 */ /* 0x000fc8000f8ec0ff */
[C---:B------:R-:W-:Y:S01]  /*02a0*/  LEA R21, R17.reuse, UR4, 0x7 ;  /* 0x0000000411157c11 */ /* 0x040fe2000f8e38ff */
[----:B------:R-:W-:Y:S01]  /*02b0*/  UMOV UR4, UR8 ;  /* 0x0000000800047c82 */ /* 0x000fe20008000000 */
[C---:B------:R-:W-:Y:S01]  /*02c0*/  LEA R20, R24.reuse, UR5, 0x2 ;  /* 0x0000000518147c11 */ /* 0x040fe2000f8e10ff */
[----:B------:R-:W-:Y:S01]  /*02d0*/  UMOV UR5, UR9 ;  /* 0x0000000900057c82 */ /* 0x000fe20008000000 */
[----:B------:R-:W-:Y:S02]  /*02e0*/  LEA R19, R24, R21, 0x2 ;  /* 0x0000001518137211 */ /* 0x000fe400078e10ff */
[----:B-12---:R-:W-:-:S07]  /*02f0*/  LEA R18, R17, R20, 0x7 ;  /* 0x0000001411127211 */ /* 0x006fce00078e38ff */
.L_x_1:
[----:B------:R-:W-:Y:S02]  /*0300*/  IADD3 R11, P1, PT, R26, UR4, RZ ;  /* 0x000000041a0b7c10 */ /* 0x000fe4000ff3e0ff */
[----:B------:R-:W-:Y:S02]  /*0310*/  IADD3 R9, P0, PT, R16, R22, RZ ;  /* 0x0000001610097210 */ /* 0x000fe40007f1e0ff */
[----:B------:R-:W-:Y:S02]  /*0320*/  IADD3.X R14, PT, PT, R3, UR5, RZ, P1, !PT ;  /* 0x00000005030e7c10 */ /* 0x000fe40008ffe4ff */
[----:B------:R-:W-:Y:S02]  /*0330*/  IADD3.X R12, PT, PT, R7, R6, RZ, P0, !PT ;  /* 0x00000006070c7210 */ /* 0x000fe400007fe4ff */
[----:B------:R-:W-:Y:S02]  /*0340*/  LEA R10, P1, R11, UR20, 0x2 ;  /* 0x000000140b0a7c11 */ /* 0x000fe4000f8210ff */
[----:B------:R-:W-:-:S02]  /*0350*/  LEA R8, P0, R9, UR22, 0x2 ;  /* 0x0000001609087c11 */ /* 0x000fc4000f8010ff */
[----:B------:R-:W-:Y:S02]  /*0360*/  LEA.HI.X R11, R11, UR21, R14, 0x2, P1 ;  /* 0x000000150b0b7c11 */ /* 0x000fe400088f140e */
[----:B------:R-:W-:-:S03]  /*0370*/  LEA.HI.X R9, R9, UR23, R12, 0x2, P0 ;  /* 0x0000001709097c11 */ /* 0x000fc600080f140c */
[----:B------:R-:W2:Y:S04]  /*0380*/  LDG.E R10, desc[UR12][R10.64] ;  /* 0x0000000c0a0a7981 */ /* 0x000ea8000c1e1900 */
[----:B------:R-:W3:Y:S01]  /*0390*/  LDG.E R9, desc[UR12][R8.64] ;  /* 0x0000000c08097981 */ /* 0x000ee2000c1e1900 */
[----:B------:R-:W-:Y:S01]  /*03a0*/  UIADD3 UR4, UP1, UPT, UR4, 0x20, URZ ;  /* 0x0000002004047890 */ /* 0x000fe2000ff3e0ff */
[----:B------:R-:W-:-:S03]  /*03b0*/  IADD3 R16, P0, PT, R16, R2, RZ ;  /* 0x0000000210107210 */ /* 0x000fc60007f1e0ff */
[----:B------:R-:W-:Y:S01]  /*03c0*/  UISETP.GT.U32.AND UP0, UPT, UR4, UR15, UPT ;  /* 0x0000000f0400728c */ /* 0x000fe2000bf04070 */
[----:B------:R-:W-:Y:S01]  /*03d0*/  IADD3.X R7, PT, PT, R7, R0, RZ, P0, !PT ;  /* 0x0000000007077210 */ /* 0x000fe200007fe4ff */
[----:B------:R-:W-:-:S04]  /*03e0*/  UIADD3.X UR5, UPT, UPT, URZ, UR5, URZ, UP1, !UPT ;  /* 0x00000005ff057290 */ /* 0x000fc80008ffe4ff */
[----:B------:R-:W-:Y:S01]  /*03f0*/  UISETP.GT.U32.AND.EX UP0, UPT, UR5, UR16, UPT, UP0 ;  /* 0x000000100500728c */ /* 0x000fe2000bf04100 */
[----:B--2---:R-:W-:Y:S04]  /*0400*/  STS [R19], R10 ;  /* 0x0000000a13007388 */ /* 0x004fe80000000800 */
[----:B---3--:R-:W-:Y:S01]  /*0410*/  STS [R18], R9 ;  /* 0x0000000912007388 */ /* 0x008fe20000000800 */
[----:B------:R-:W-:Y:S06]  /*0420*/  BAR.SYNC.DEFER_BLOCKING 0x0 ;  /* 0x0000000000007b1d */ /* 0x000fec0000010000 */
[----:B------:R-:W-:Y:S04]  /*0430*/  LDS R8, [R20] ;  /* 0x0000000014087984 */ /* 0x000fe80000000800 */
[----:B------:R-:W0:Y:S04]  /*0440*/  LDS.128 R12, [R21] ;  /* 0x00000000150c7984 */ /* 0x000e280000000c00 */
[----:B------:R-:W1:Y:S04]  /*0450*/  LDS R11, [R20+0x80] ;  /* 0x00008000140b7984 */ /* 0x000e680000000800 */
[----:B------:R-:W2:Y:S01]  /*0460*/  LDS R28, [R20+0x100] ;  /* 0x00010000141c7984 */ /* 0x000ea20000000800 */
[----:B0-----:R-:W-:-:S03]  /*0470*/  FFMA R29, R12, R8, R29 ;  /* 0x000000080c1d7223 */ /* 0x001fc6000000001d */
[----:B------:R-:W0:Y:S01]  /*0480*/  LDS R12, [R20+0x180] ;  /* 0x00018000140c7984 */ /* 0x000e220000000800 */
[----:B-1----:R-:W-:-:S03]  /*0490*/  FFMA R11, R11, R13, R29 ;  /* 0x0000000d0b0b7223 */ /* 0x002fc6000000001d */
[----:B------:R-:W-:Y:S01]  /*04a0*/  LDS R13, [R20+0x200] ;  /* 0x00020000140d7984 */ /* 0x000fe20000000800 */
[----:B--2---:R-:W-:-:S03]  /*04b0*/  FFMA R29, R28, R14, R11 ;  /* 0x0000000e1c1d7223 */ /* 0x004fc6000000000b */
[----:B------:R-:W1:Y:S04]  /*04c0*/  LDS.128 R8, [R21+0x10] ;  /* 0x0000100015087984 */ /* 0x000e680000000c00 */
[----:B------:R-:W2:Y:S01]  /*04d0*/  LDS R14, [R20+0x280] ;  /* 0x00028000140e7984 */ /* 0x000ea20000000800 */
[----:B0-----:R-:W-:-:S03]  /*04e0*/  FFMA R29, R12, R15, R29 ;  /* 0x0000000f0c1d7223 */ /* 0x001fc6000000001d */
[----:B------:R-:W0:Y:S01]  /*04f0*/  LDS R15, [R20+0x300] ;  /* 0x00030000140f7984 */ /* 0x000e220000000800 */
[----:B-1----:R-:W-:-:S03]  /*0500*/  FFMA R12, R8, R13, R29 ;  /* 0x0000000d080c7223 */ /* 0x002fc6000000001d */
[----:B------:R-:W1:Y:S01]  /*0510*/  LDS R8, [R20+0x380] ;  /* 0x0003800014087984 */ /* 0x000e620000000800 */
[----:B--2---:R-:W-:-:S03]  /*0520*/  FFMA R12, R14, R9, R12 ;  /* 0x000000090e0c7223 */ /* 0x004fc6000000000c */
[----:B------:R-:W-:Y:S01]  /*0530*/  LDS R9, [R20+0x400] ;  /* 0x0004000014097984 */ /* 0x000fe20000000800 */
[----:B0-----:R-:W-:-:S03]  /*0540*/  FFMA R29, R15, R10, R12 ;  /* 0x0000000a0f1d7223 */ /* 0x001fc6000000000c */
[----:B------:R-:W0:Y:S04]  /*0550*/  LDS.128 R12, [R21+0x20] ;  /* 0x00002000150c7984 */ /* 0x000e280000000c00 */
[----:B------:R-:W2:Y:S01]  /*0560*/  LDS R10, [R20+0x480] ;  /* 0x00048000140a7984 */ /* 0x000ea20000000800 */
[----:B-1----:R-:W-:-:S03]  /*0570*/  FFMA R29, R8, R11, R29 ;  /* 0x0000000b081d7223 */ /* 0x002fc6000000001d */
[----:B------:R-:W1:Y:S01]  /*0580*/  LDS R11, [R20+0x500] ;  /* 0x00050000140b7984 */ /* 0x000e620000000800 */
[----:B0-----:R-:W-:-:S03]  /*0590*/  FFMA R8, R12, R9, R29 ;  /* 0x000000090c087223 */ /* 0x001fc6000000001d */
[----:B------:R-:W0:Y:S01]  /*05a0*/  LDS R12, [R20+0x580] ;  /* 0x00058000140c7984 */ /* 0x000e220000000800 */
[----:B--2---:R-:W-:-:S03]  /*05b0*/  FFMA R8, R10, R13, R8 ;  /* 0x0000000d0a087223 */ /* 0x004fc60000000008 */
[----:B------:R-:W-:Y:S01]  /*05c0*/  LDS R13, [R20+0x600] ;  /* 0x00060000140d7984 */ /* 0x000fe20000000800 */
[----:B-1----:R-:W-:-:S03]  /*05d0*/  FFMA R29, R11, R14, R8 ;  /* 0x0000000e0b1d7223 */ /* 0x002fc60000000008 */
        /* <DEDUP_REMOVED lines=36> */
[----:B------:R-:W1:Y:S01]  /*0820*/  LDS.128 R8, [R21+0x70] ;  /* 0x0000700015087984 */ /* 0x000e620000000c00 */
[----:B0-----:R-:W-:-:S03]  /*0830*/  FFMA R29, R12, R15, R29 ;  /* 0x0000000f0c1d7223 */ /* 0x001fc6000000001d */
[----:B------:R-:W0:Y:S04]  /*0840*/  LDS R12, [R20+0xe80] ;  /* 0x000e8000140c7984 */ /* 0x000e280000000800 */
[----:B------:R-:W2:Y:S01]  /*0850*/  LDS R15, [R20+0xf00] ;  /* 0x000f0000140f7984 */ /* 0x000ea20000000800 */
[----:B-1----:R-:W-:-:S03]  /*0860*/  FFMA R8, R8, R13, R29 ;  /* 0x0000000d08087223 */ /* 0x002fc6000000001d */
[----:B------:R-:W1:Y:S01]  /*0870*/  LDS R29, [R20+0xf80] ;  /* 0x000f8000141d7984 */ /* 0x000e620000000800 */
[----:B0-----:R-:W-:-:S04]  /*0880*/  FFMA R8, R12, R9, R8 ;  /* 0x000000090c087223 */ /* 0x001fc80000000008 */
[----:B--2---:R-:W-:-:S04]  /*0890*/  FFMA R8, R15, R10, R8 ;  /* 0x0000000a0f087223 */ /* 0x004fc80000000008 */
[----:B-1----:R-:W-:Y:S01]  /*08a0*/  FFMA R29, R29, R11, R8 ;  /* 0x0000000b1d1d7223 */ /* 0x002fe20000000008 */
[----:B------:R-:W-:Y:S06]  /*08b0*/  BAR.SYNC.DEFER_BLOCKING 0x0 ;  /* 0x0000000000007b1d */ /* 0x000fec0000010000 */
[----:B------:R-:W-:Y:S05]  /*08c0*/  BRA.U !UP0, `(.L_x_1) ;  /* 0xfffffff9088c7547 */ /* 0x000fea000b83ffff */
.L_x_0:
[----:B------:R-:W-:-:S06]  /*08d0*/  UIMAD.WIDE.U32 UR4, UR7, 0x20, URZ ;  /* 0x00000020070478a5 */ /* 0x000fcc000f8e00ff */
[----:B------:R-:W-:-:S04]  /*08e0*/  IADD3 R6, P0, PT, R24, UR4, RZ ;  /* 0x0000000418067c10 */ /* 0x000fc8000ff1e0ff */
[----:B------:R-:W-:Y:S01]  /*08f0*/  IADD3.X R7, PT, PT, RZ, UR5, RZ, P0, !PT ;  /* 0x00000005ff077c10 */ /* 0x000fe200087fe4ff */
[----:B------:R-:W0:Y:S02]  /*0900*/  LDCU.64 UR4, c[0x0][0x380] ;  /* 0x00007000ff0477ac */ /* 0x000e240008000a00 */
[----:B------:R-:W-:-:S04]  /*0910*/  IMAD.WIDE.U32 R6, R17, R4, R6 ;  /* 0x0000000411067225 */ /* 0x000fc800078e0006 */
[----:B------:R-:W-:Y:S02]  /*0920*/  IMAD R7, R17, R5, R7 ;  /* 0x0000000511077224 */ /* 0x000fe400078e0207 */
[----:B------:R-:W-:Y:S02]  /*0930*/  IMAD R5, R0, UR14, RZ ;  /* 0x0000000e00057c24 */ /* 0x000fe4000f8e02ff */
[----:B------:R-:W-:-:S05]  /*0940*/  IMAD.WIDE.U32 R2, R2, UR14, R6 ;  /* 0x0000000e02027c25 */ /* 0x000fca000f8e0006 */
[----:B------:R-:W-:Y:S02]  /*0950*/  IADD3 R3, PT, PT, R3, R5, RZ ;  /* 0x0000000503037210 */ /* 0x000fe40007ffe0ff */
[----:B0-----:R-:W-:-:S04]  /*0960*/  LEA R4, P0, R2, UR4, 0x2 ;  /* 0x0000000402047c11 */ /* 0x001fc8000f8010ff */
[----:B------:R-:W-:-:S05]  /*0970*/  LEA.HI.X R5, R2, UR5, R3, 0x2, P0 ;  /* 0x0000000502057c11 */ /* 0x000fca00080f1403 */
[----:B------:R-:W-:Y:S01]  /*0980*/  STG.E desc[UR12][R4.64], R29 ;  /* 0x0000001d04007986 */ /* 0x000fe2000c10190c */
[----:B------:R-:W-:Y:S05]  /*0990*/  EXIT ;  /* 0x000000000000794d */ /* 0x000fea0003800000 */
.L_x_2:
[----:B------:R-:W-:-:S00]  /*09a0*/  BRA `(.L_x_2) ;  /* 0xfffffffc00fc7947 */ /* 0x000fc0000383ffff */
[----:B------:R-:W-:-:S00]  /*09b0*/  NOP ;  /* 0x0000000000007918 */ /* 0x000fc00000000000 */
        /* <DEDUP_REMOVED lines=12> */
.L_x_13:


//--------------------- .text.matrixMul_bs32_32bit --------------------------
	.section	.text.matrixMul_bs32_32bit,"ax",@progbits
	.align	128
        .global         matrixMul_bs32_32bit
        .type           matrixMul_bs32_32bit,@function
        .size           matrixMul_bs32_32bit,(.L_x_14 - matrixMul_bs32_32bit)
        .other          matrixMul_bs32_32bit,@"STO_CUDA_ENTRY STV_DEFAULT"
matrixMul_bs32_32bit:
.text.matrixMul_bs32_32bit:
[----:B------:R-:W-:Y:S01]  /*0000*/  LDC R1, c[0x0][0x37c] ;  /* 0x0000df00ff017b82 */ /* 0x000fe20000000800 */
[----:B------:R-:W0:Y:S01]  /*0010*/  LDCU.64 UR10, c[0x0][0x398] ;  /* 0x00007300ff0a77ac */ /* 0x000e220008000a00 */
[----:B------:R-:W1:Y:S01]  /*0020*/  S2R R5, SR_CTAID.X ;  /* 0x0000000000057919 */ /* 0x000e620000002500 */
[----:B------:R-:W-:Y:S01]  /*0030*/  HFMA2 R27, -RZ, RZ, 0, 0 ;  /* 0x00000000ff1b7431 */ /* 0x000fe200000001ff */
[----:B------:R-:W2:Y:S01]  /*0040*/  LDCU.64 UR8, c[0x0][0x358] ;  /* 0x00006b00ff0877ac */ /* 0x000ea20008000a00 */
[----:B------:R-:W3:Y:S01]  /*0050*/  S2R R0, SR_TID.X ;  /* 0x0000000000007919 */ /* 0x000ee20000002100 */
[----:B------:R-:W4:Y:S01]  /*0060*/  S2R R3, SR_TID.Y ;  /* 0x0000000000037919 */ /* 0x000f220000002200 */
[----:B------:R-:W1:Y:S01]  /*0070*/  S2R R2, SR_CTAID.Y ;  /* 0x0000000000027919 */ /* 0x000e620000002600 */
[----:B0-----:R-:W-:Y:S02]  /*0080*/  UISETP.GE.AND UP0, UPT, UR10, 0x1, UPT ;  /* 0x000000010a00788c */ /* 0x001fe4000bf06270 */
[----:B------:R-:W-:-:S07]  /*0090*/  USHF.L.U32 UR7, UR11, 0x5, URZ ;  /* 0x000000050b077899 */ /* 0x000fce00080006ff */
[----:B--2---:R-:W-:Y:S05]  /*00a0*/  BRA.U !UP0, `(.L_x_3) ;  /* 0x0000000508a07547 */ /* 0x004fea000b800000 */
[----:B------:R-:W0:Y:S01]  /*00b0*/  S2UR UR6, SR_CgaCtaId ;  /* 0x00000000000679c3 */ /* 0x000e220000008800 */
[----:B------:R-:W-:Y:S01]  /*00c0*/  UMOV UR4, 0x400 ;  /* 0x0000040000047882 */ /* 0x000fe20000000000 */
[C---:B-1----:R-:W-:Y:S01]  /*00d0*/  IMAD R21, R2.reuse, UR10, RZ ;  /* 0x0000000a02157c24 */ /* 0x042fe2000f8e02ff */
[----:B------:R-:W-:Y:S01]  /*00e0*/  UIADD3 UR5, UPT, UPT, UR4, 0x1000, URZ ;  /* 0x0000100004057890 */ /* 0x000fe2000fffe0ff */
[--C-:B---34-:R-:W-:Y:S01]  /*00f0*/  IMAD R4, R3, UR11, R0.reuse ;  /* 0x0000000b03047c24 */ /* 0x118fe2000f8e0200 */
[----:B------:R-:W-:Y:S02]  /*0100*/  LEA R9, R2, R3, 0x5 ;  /* 0x0000000302097211 */ /* 0x000fe400078e28ff */
[----:B------:R-:W-:Y:S01]  /*0110*/  SHF.L.U32 R21, R21, 0x5, RZ ;  /* 0x0000000515157819 */ /* 0x000fe200000006ff */
[----:B------:R-:W1:Y:S01]  /*0120*/  LDC.64 R24, c[0x0][0x390] ;  /* 0x0000e400ff187b82 */ /* 0x000e620000000a00 */
[----:B------:R-:W-:Y:S01]  /*0130*/  LEA R7, R5, R4, 0x5 ;  /* 0x0000000405077211 */ /* 0x000fe200078e28ff */
[----:B------:R-:W-:Y:S01]  /*0140*/  IMAD R6, R9, UR10, R0 ;  /* 0x0000000a09067c24 */ /* 0x000fe2000f8e0200 */
[----:B------:R-:W-:-:S02]  /*0150*/  MOV R27, RZ ;  /* 0x000000ff001b7202 */ /* 0x000fc40000000f00 */
[----:B------:R-:W-:-:S03]  /*0160*/  IADD3 R4, PT, PT, R21, UR10, RZ ;  /* 0x0000000a15047c10 */ /* 0x000fc6000fffe0ff */
[----:B------:R-:W2:Y:S01]  /*0170*/  LDC.64 R22, c[0x0][0x388] ;  /* 0x0000e200ff167b82 */ /* 0x000ea20000000a00 */
[----:B0-----:R-:W-:Y:S02]  /*0180*/  ULEA UR4, UR6, UR4, 0x18 ;  /* 0x0000000406047291 */ /* 0x001fe4000f8ec0ff */
[----:B------:R-:W-:-:S04]  /*0190*/  ULEA UR5, UR6, UR5, 0x18 ;  /* 0x0000000506057291 */ /* 0x000fc8000f8ec0ff */
[C---:B------:R-:W-:Y:S02]  /*01a0*/  LEA R19, R3.reuse, UR4, 0x7 ;  /* 0x0000000403137c11 */ /* 0x040fe4000f8e38ff */
[C---:B------:R-:W-:Y:S02]  /*01b0*/  LEA R18, R0.reuse, UR5, 0x2 ;  /* 0x0000000500127c11 */ /* 0x040fe4000f8e10ff */
[----:B------:R-:W-:Y:S02]  /*01c0*/  LEA R17, R0, R19, 0x2 ;  /* 0x0000001300117211 */ /* 0x000fe400078e10ff */
[----:B------:R-:W-:-:S07]  /*01d0*/  LEA R16, R3, R18, 0x7 ;  /* 0x0000001203107211 */ /* 0x000fce00078e38ff */
.L_x_4:
[----:B--2---:R-:W-:-:S04]  /*01e0*/  IMAD.WIDE R8, R6, 0x4, R22 ;  /* 0x0000000406087825 */ /* 0x004fc800078e0216 */
[----:B-1----:R-:W-:Y:S02]  /*01f0*/  IMAD.WIDE R10, R7, 0x4, R24 ;  /* 0x00000004070a7825 */ /* 0x002fe400078e0218 */
[----:B------:R-:W2:Y:S04]  /*0200*/  LDG.E R8, desc[UR8][R8.64] ;  /* 0x0000000808087981 */ /* 0x000ea8000c1e1900 */
[----:B------:R-:W3:Y:S01]  /*0210*/  LDG.E R11, desc[UR8][R10.64] ;  /* 0x000000080a0b7981 */ /* 0x000ee2000c1e1900 */
[----:B------:R-:W-:Y:S02]  /*0220*/  IADD3 R21, PT, PT, R21, 0x20, RZ ;  /* 0x0000002015157810 */ /* 0x000fe40007ffe0ff */
[----:B------:R-:W-:Y:S02]  /*0230*/  IADD3 R7, PT, PT, R7, UR7, RZ ;  /* 0x0000000707077c10 */ /* 0x000fe4000fffe0ff */
[----:B------:R-:W-:-:S02]  /*0240*/  ISETP.GE.AND P0, PT, R21, R4, PT ;  /* 0x000000041500720c */ /* 0x000fc40003f06270 */
[----:B------:R-:W-:Y:S01]  /*0250*/  IADD3 R6, PT, PT, R6, 0x20, RZ ;  /* 0x0000002006067810 */ /* 0x000fe20007ffe0ff */
[----:B--2---:R-:W-:Y:S04]  /*0260*/  STS [R17], R8 ;  /* 0x0000000811007388 */ /* 0x004fe80000000800 */
[----:B---3--:R-:W-:Y:S01]  /*0270*/  STS [R16], R11 ;  /* 0x0000000b10007388 */ /* 0x008fe20000000800 */
[----:B------:R-:W-:Y:S06]  /*0280*/  BAR.SYNC.DEFER_BLOCKING 0x0 ;  /* 0x0000000000007b1d */ /* 0x000fec0000010000 */
[----:B------:R-:W-:Y:S04]  /*0290*/  LDS R20, [R18] ;  /* 0x0000000012147984 */ /* 0x000fe80000000800 */
[----:B------:R-:W0:Y:S04]  /*02a0*/  LDS.128 R12, [R19] ;  /* 0x00000000130c7984 */ /* 0x000e280000000c00 */
[----:B------:R-:W1:Y:S04]  /*02b0*/  LDS R29, [R18+0x80] ;  /* 0x00008000121d7984 */ /* 0x000e680000000800 */
[----:B------:R-:W2:Y:S04]  /*02c0*/  LDS R26, [R18+0x100] ;  /* 0x00010000121a7984 */ /* 0x000ea80000000800 */
[----:B------:R-:W-:Y:S01]  /*02d0*/  LDS.128 R8, [R19+0x10] ;  /* 0x0000100013087984 */ /* 0x000fe20000000c00 */
[----:B0-----:R-:W-:-:S03]  /*02e0*/  FFMA R12, R12, R20, R27 ;  /* 0x000000140c0c7223 */ /* 0x001fc6000000001b */
[----:B------:R-:W-:Y:S01]  /*02f0*/  LDS R27, [R18+0x300] ;  /* 0x00030000121b7984 */ /* 0x000fe20000000800 */
[----:B-1----:R-:W-:-:S03]  /*0300*/  FFMA R29, R29, R13, R12 ;  /* 0x0000000d1d1d7223 */ /* 0x002fc6000000000c */
[----:B------:R-:W0:Y:S01]  /*0310*/  LDS R12, [R18+0x180] ;  /* 0x00018000120c7984 */ /* 0x000e220000000800 */
[----:B--2---:R-:W-:-:S03]  /*0320*/  FFMA R14, R26, R14, R29 ;  /* 0x0000000e1a0e7223 */ /* 0x004fc6000000001d */
[----:B------:R-:W1:Y:S04]  /*0330*/  LDS R13, [R18+0x200] ;  /* 0x00020000120d7984 */ /* 0x000e680000000800 */
[----:B------:R-:W2:Y:S01]  /*0340*/  LDS R29, [R18+0x280] ;  /* 0x00028000121d7984 */ /* 0x000ea20000000800 */
[----:B0-----:R-:W-:-:S04]  /*0350*/  FFMA R15, R12, R15, R14 ;  /* 0x0000000f0c0f7223 */ /* 0x001fc8000000000e */
[----:B-1----:R-:W-:Y:S02]  /*0360*/  FFMA R8, R8, R13, R15 ;  /* 0x0000000d08087223 */ /* 0x002fe4000000000f */
[----:B------:R-:W-:Y:S02]  /*0370*/  LDS.128 R12, [R19+0x20] ;  /* 0x00002000130c7984 */ /* 0x000fe40000000c00 */
[----:B--2---:R-:W-:Y:S02]  /*0380*/  FFMA R8, R29, R9, R8 ;  /* 0x000000091d087223 */ /* 0x004fe40000000008 */
[----:B------:R-:W0:Y:S02]  /*0390*/  LDS R29, [R18+0x380] ;  /* 0x00038000121d7984 */ /* 0x000e240000000800 */
[----:B------:R-:W-:Y:S02]  /*03a0*/  FFMA R8, R27, R10, R8 ;  /* 0x0000000a1b087223 */ /* 0x000fe40000000008 */
[----:B------:R-:W1:Y:S04]  /*03b0*/  LDS R9, [R18+0x400] ;  /* 0x0004000012097984 */ /* 0x000e680000000800 */
[----:B------:R-:W2:Y:S04]  /*03c0*/  LDS R10, [R18+0x480] ;  /* 0x00048000120a7984 */ /* 0x000ea80000000800 */
[----:B------:R-:W3:Y:S01]  /*03d0*/  LDS R27, [R18+0x500] ;  /* 0x00050000121b7984 */ /* 0x000ee20000000800 */
[----:B0-----:R-:W-:-:S04]  /*03e0*/  FFMA R11, R29, R11, R8 ;  /* 0x0000000b1d0b7223 */ /* 0x001fc80000000008 */
[----:B-1----:R-:W-:Y:S02]  /*03f0*/  FFMA R8, R12, R9, R11 ;  /* 0x000000090c087223 */ /* 0x002fe4000000000b */
[----:B------:R-:W0:Y:S02]  /*0400*/  LDS R12, [R18+0x580] ;  /* 0x00058000120c7984 */ /* 0x000e240000000800 */
[----:B--2---:R-:W-:Y:S02]  /*0410*/  FFMA R20, R10, R13, R8 ;  /* 0x0000000d0a147223 */ /* 0x004fe40000000008 */
[----:B------:R-:W-:Y:S02]  /*0420*/  LDS R13, [R18+0x600] ;  /* 0x00060000120d7984 */ /* 0x000fe40000000800 */
[----:B---3--:R-:W-:Y:S02]  /*0430*/  FFMA R29, R27, R14, R20 ;  /* 0x0000000e1b1d7223 */ /* 0x008fe40000000014 */
[----:B------:R-:W1:Y:S04]  /*0440*/  LDS.128 R8, [R19+0x30] ;  /* 0x0000300013087984 */ /* 0x000e680000000c00 */
[----:B------:R-:W2:Y:S04]  /*0450*/  LDS R14, [R18+0x680] ;  /* 0x00068000120e7984 */ /* 0x000ea80000000800 */
[----:B------:R-:W3:Y:S04]  /*0460*/  LDS R27, [R18+0x700] ;  /* 0x00070000121b7984 */ /* 0x000ee80000000800 */
[----:B------:R-:W-:Y:S01]  /*0470*/  LDS R20, [R18+0x980] ;  /* 0x0009800012147984 */ /* 0x000fe20000000800 */
        /* <DEDUP_REMOVED lines=8> */
[----:B------:R-:W3:Y:S01]  /*0500*/  LDS R27, [R18+0x900] ;  /* 0x00090000121b7984 */ /* 0x000ee20000000800 */
[----:B0-----:R-:W-:-:S04]  /*0510*/  FFMA R11, R8, R11, R29 ;  /* 0x0000000b080b7223 */ /* 0x001fc8000000001d */
[----:B-1----:R-:W-:-:S04]  /*0520*/  FFMA R12, R12, R9, R11 ;  /* 0x000000090c0c7223 */ /* 0x002fc8000000000b */
[----:B--2---:R-:W-:Y:S02]  /*0530*/  FFMA R10, R10, R13, R12 ;  /* 0x0000000d0a0a7223 */ /* 0x004fe4000000000c */
[----:B------:R-:W-:Y:S02]  /*0540*/  LDS R13, [R18+0xa00] ;  /* 0x000a0000120d7984 */ /* 0x000fe40000000800 */
[----:B---3--:R-:W-:Y:S02]  /*0550*/  FFMA R29, R27, R14, R10 ;  /* 0x0000000e1b1d7223 */ /* 0x008fe4000000000a */
[----:B------:R-:W0:Y:S02]  /*0560*/  LDS.128 R8, [R19+0x50] ;  /* 0x0000500013087984 */ /* 0x000e240000000c00 */
[----:B------:R-:W-:Y:S02]  /*0570*/  FFMA R15, R20, R15, R29 ;  /* 0x0000000f140f7223 */ /* 0x000fe4000000001d */
[----:B------:R-:W1:Y:S04]  /*0580*/  LDS R12, [R18+0xa80] ;  /* 0x000a8000120c7984 */ /* 0x000e680000000800 */
[----:B------:R-:W2:Y:S04]  /*0590*/  LDS R27, [R18+0xb00] ;  /* 0x000b0000121b7984 */ /* 0x000ea80000000800 */
[----:B------:R-:W3:Y:S01]  /*05a0*/  LDS R20, [R18+0xb80] ;  /* 0x000b800012147984 */ /* 0x000ee20000000800 */
[----:B0-----:R-:W-:-:S04]  /*05b0*/  FFMA R8, R8, R13, R15 ;  /* 0x0000000d08087223 */ /* 0x001fc8000000000f */
[----:B-1----:R-:W-:Y:S02]  /*05c0*/  FFMA R8, R12, R9, R8 ;  /* 0x000000090c087223 */ /* 0x002fe40000000008 */
[----:B------:R-:W-:Y:S02]  /*05d0*/  LDS R9, [R18+0xc00] ;  /* 0x000c000012097984 */ /* 0x000fe40000000800 */
[----:B--2---:R-:W-:Y:S02]  /*05e0*/  FFMA R29, R27, R10, R8 ;  /* 0x0000000a1b1d7223 */ /* 0x004fe40000000008 */
[----:B------:R-:W0:Y:S02]  /*05f0*/  LDS.128 R12, [R19+0x60] ;  /* 0x00006000130c7984 */ /* 0x000e240000000c00 */
[----:B---3--:R-:W-:Y:S02]  /*0600*/  FFMA R11, R20, R11, R29 ;  /* 0x0000000b140b7223 */ /* 0x008fe4000000001d */
[----:B------:R-:W1:Y:S04]  /*0610*/  LDS R8, [R18+0xc80] ;  /* 0x000c800012087984 */ /* 0x000e680000000800 */
[----:B------:R-:W2:Y:S04]  /*0620*/  LDS R27, [R18+0xd00] ;  /* 0x000d0000121b7984 */ /* 0x000ea80000000800 */
[----:B------:R-:W3:Y:S04]  /*0630*/  LDS R20, [R18+0xd80] ;  /* 0x000d800012147984 */ /* 0x000ee80000000800 */
[----:B------:R-:W-:Y:S01]  /*0640*/  LDS R29, [R18+0xe80] ;  /* 0x000e8000121d7984 */ /* 0x000fe20000000800 */
[----:B0-----:R-:W-:-:S04]  /*0650*/  FFMA R12, R12, R9, R11 ;  /* 0x000000090c0c7223 */ /* 0x001fc8000000000b */
[----:B-1----:R-:W-:Y:S02]  /*0660*/  FFMA R8, R8, R13, R12 ;  /* 0x0000000d08087223 */ /* 0x002fe4000000000c */
[----:B------:R-:W-:Y:S02]  /*0670*/  LDS R13, [R18+0xe00] ;  /* 0x000e0000120d7984 */ /* 0x000fe40000000800 */
[----:B--2---:R-:W-:Y:S02]  /*0680*/  FFMA R27, R27, R14, R8 ;  /* 0x0000000e1b1b7223 */ /* 0x004fe40000000008 */
[----:B------:R-:W0:Y:S02]  /*0690*/  LDS.128 R8, [R19+0x70] ;  /* 0x0000700013087984 */ /* 0x000e240000000c00 */
[----:B---3--:R-:W-:Y:S02]  /*06a0*/  FFMA R15, R20, R15, R27 ;  /* 0x0000000f140f7223 */ /* 0x008fe4000000001b */
[----:B------:R-:W1:Y:S04]  /*06b0*/  LDS R12, [R18+0xf00] ;  /* 0x000f0000120c7984 */ /* 0x000e680000000800 */
[----:B------:R-:W2:Y:S01]  /*06c0*/  LDS R27, [R18+0xf80] ;  /* 0x000f8000121b7984 */ /* 0x000ea20000000800 */
[----:B0-----:R-:W-:-:S04]  /*06d0*/  FFMA R8, R8, R13, R15 ;  /* 0x0000000d08087223 */ /* 0x001fc8000000000f */
[----:B------:R-:W-:-:S04]  /*06e0*/  FFMA R9, R29, R9, R8 ;  /* 0x000000091d097223 */ /* 0x000fc80000000008 */
[----:B-1----:R-:W-:-:S04]  /*06f0*/  FFMA R10, R12, R10, R9 ;  /* 0x0000000a0c0a7223 */ /* 0x002fc80000000009 */
[----:B--2---:R-:W-:Y:S01]  /*0700*/  FFMA R27, R27, R11, R10 ;  /* 0x0000000b1b1b7223 */ /* 0x004fe2000000000a */
[----:B------:R-:W-:Y:S06]  /*0710*/  BAR.SYNC.DEFER_BLOCKING 0x0 ;  /* 0x0000000000007b1d */ /* 0x000fec0000010000 */
[----:B------:R-:W-:Y:S05]  /*0720*/  @!P0 BRA `(.L_x_4) ;  /* 0xfffffff800ac8947 */ /* 0x000fea000383ffff */
.L_x_3:
[----:B------:R-:W0:Y:S01]  /*0730*/  LDC.64 R6, c[0x0][0x380] ;  /* 0x0000e000ff067b82 */ /* 0x000e220000000a00 */
[----:B-1-3--:R-:W-:-:S05]  /*0740*/  LEA R0, R5, R0, 0x5 ;  /* 0x0000000005007211 */ /* 0x00afca00078e28ff */
[----:B----4-:R-:W-:-:S04]  /*0750*/  IMAD R3, R3, UR11, R0 ;  /* 0x0000000b03037c24 */ /* 0x010fc8000f8e0200 */
[----:B------:R-:W-:-:S04]  /*0760*/  IMAD R3, R2, UR7, R3 ;  /* 0x0000000702037c24 */ /* 0x000fc8000f8e0203 */
[----:B0-----:R-:W-:-:S05]  /*0770*/  IMAD.WIDE R2, R3, 0x4, R6 ;  /* 0x0000000403027825 */ /* 0x001fca00078e0206 */
[----:B------:R-:W-:Y:S01]  /*0780*/  STG.E desc[UR8][R2.64], R27 ;  /* 0x0000001b02007986 */ /* 0x000fe2000c101908 */
[----:B------:R-:W-:Y:S05]  /*0790*/  EXIT ;  /* 0x000000000000794d */ /* 0x000fea0003800000 */
.L_x_5:
        /* <DEDUP_REMOVED lines=14> */
.L_x_14:


//--------------------- .text.matrixMul_bs16_64bit --------------------------
	.section	.text.matrixMul_bs16_64bit,"ax",@progbits
	.align	128
        .global         matrixMul_bs16_64bit
        .type           matrixMul_bs16_64bit,@function
        .size           matrixMul_bs16_64bit,(.L_x_15 - matrixMul_bs16_64bit)
        .other          matrixMul_bs16_64bit,@"STO_CUDA_ENTRY STV_DEFAULT"
matrixMul_bs16_64bit:
.text.matrixMul_bs16_64bit:
        /* <DEDUP_REMOVED lines=25> */
[----:B------:R-:W-:Y:S01]  /*0190*/  IMAD.MOV.U32 R25, RZ, RZ, RZ ;  /* 0x000000ffff197224 */ /* 0x000fe200078e00ff */
[----:B------:R-:W-:Y:S01]  /*01a0*/  UIADD3 UR5, UPT, UPT, UR4, 0x400, URZ ;  /* 0x0000040004057890 */ /* 0x000fe2000fffe0ff */
[----:B------:R-:W-:Y:S01]  /*01b0*/  MOV R9, UR11 ;  /* 0x0000000b00097c02 */ /* 0x000fe20008000f00 */
[----:B------:R-:W1:Y:S01]  /*01c0*/  LDCU.64 UR22, c[0x0][0x390] ;  /* 0x00007200ff1677ac */ /* 0x000e620008000a00 */
[C-C-:B------:R-:W-:Y:S01]  /*01d0*/  IMAD.WIDE.U32 R26, R16.reuse, UR18, R24.reuse ;  /* 0x00000012101a7c25 */ /* 0x140fe2000f8e0018 */
[----:B------:R-:W-:Y:S02]  /*01e0*/  MOV R3, UR11 ;  /* 0x0000000b00037c02 */ /* 0x000fe40008000f00 */
[----:B------:R-:W-:Y:S01]  /*01f0*/  MOV R2, UR10 ;  /* 0x0000000a00027c02 */ /* 0x000fe20008000f00 */
[C---:B------:R-:W-:Y:S01]  /*0200*/  IMAD.WIDE.U32 R22, R16.reuse, R6, R24 ;  /* 0x0000000610167225 */ /* 0x040fe200078e0018 */
[----:B------:R-:W-:Y:S01]  /*0210*/  MOV R8, UR10 ;  /* 0x0000000a00087c02 */ /* 0x000fe20008000f00 */
[----:B------:R-:W2:Y:S01]  /*0220*/  LDCU.64 UR20, c[0x0][0x388] ;  /* 0x00007100ff1477ac */ /* 0x000ea20008000a00 */
[----:B------:R-:W-:Y:S01]  /*0230*/  MOV R3, R9 ;  /* 0x0000000900037202 */ /* 0x000fe20000000f00 */
[C---:B------:R-:W-:Y:S01]  /*0240*/  IMAD R0, R16.reuse, UR19, R27 ;  /* 0x0000001310007c24 */ /* 0x040fe2000f8e021b */
[----:B------:R-:W-:Y:S01]  /*0250*/  MOV R29, RZ ;  /* 0x000000ff001d7202 */ /* 0x000fe20000000f00 */
[----:B------:R-:W-:Y:S01]  /*0260*/  IMAD R18, R16, R7, R23 ;  /* 0x0000000710127224 */ /* 0x000fe200078e0217 */
[----:B0-----:R-:W-:-:S02]  /*0270*/  ULEA UR5, UR6, UR5, 0x18 ;  /* 0x0000000506057291 */ /* 0x001fc4000f8ec0ff */
[----:B------:R-:W-:-:S04]  /*0280*/  ULEA UR4, UR6, UR4, 0x18 ;  /* 0x0000000406047291 */ /* 0x000fc8000f8ec0ff */
[----:B------:R-:W-:Y:S01]  /*0290*/  LEA R19, R24, UR5, 0x2 ;  /* 0x0000000518137c11 */ /* 0x000fe2000f8e10ff */
[----:B------:R-:W-:Y:S01]  /*02a0*/  UMOV UR5, UR9 ;  /* 0x0000000900057c82 */ /* 0x000fe20008000000 */
[C---:B------:R-:W-:Y:S01]  /*02b0*/  LEA R17, R16.reuse, UR4, 0x6 ;  /* 0x0000000410117c11 */ /* 0x040fe2000f8e30ff */
[----:B------:R-:W-:Y:S02]  /*02c0*/  UMOV UR4, UR8 ;  /* 0x0000000800047c82 */ /* 0x000fe40008000000 */
[----:B------:R-:W-:Y:S01]  /*02d0*/  IMAD R21, R16, 0x40, R19 ;  /* 0x0000004010157824 */ /* 0x000fe200078e0213 */
[----:B-12---:R-:W-:-:S07]  /*02e0*/  LEA R20, R24, R17, 0x2 ;  /* 0x0000001118147211 */ /* 0x006fce00078e10ff */
.L_x_7:
[----:B------:R-:W-:Y:S02]  /*02f0*/  IADD3 R11, P1, PT, R26, UR4, RZ ;  /* 0x000000041a0b7c10 */ /* 0x000fe4000ff3e0ff */
[----:B------:R-:W-:Y:S02]  /*0300*/  IADD3 R9, P0, PT, R2, R22, RZ ;  /* 0x0000001602097210 */ /* 0x000fe40007f1e0ff */
[----:B------:R-:W-:Y:S02]  /*0310*/  IADD3.X R14, PT, PT, R0, UR5, RZ, P1, !PT ;  /* 0x00000005000e7c10 */ /* 0x000fe40008ffe4ff */
[----:B------:R-:W-:Y:S02]  /*0320*/  LEA R10, P1, R11, UR20, 0x2 ;  /* 0x000000140b0a7c11 */ /* 0x000fe4000f8210ff */
[----:B------:R-:W-:Y:S02]  /*0330*/  IADD3.X R12, PT, PT, R3, R18, RZ, P0, !PT ;  /* 0x00000012030c7210 */ /* 0x000fe400007fe4ff */
[----:B------:R-:W-:-:S02]  /*0340*/  LEA R8, P0, R9, UR22, 0x2 ;  /* 0x0000001609087c11 */ /* 0x000fc4000f8010ff */
[----:B------:R-:W-:Y:S02]  /*0350*/  LEA.HI.X R11, R11, UR21, R14, 0x2, P1 ;  /* 0x000000150b0b7c11 */ /* 0x000fe400088f140e */
[----:B------:R-:W-:-:S04]  /*0360*/  LEA.HI.X R9, R9, UR23, R12, 0x2, P0 ;  /* 0x0000001709097c11 */ /* 0x000fc800080f140c */
        /* <DEDUP_REMOVED lines=49> */
.L_x_6:
        /* <DEDUP_REMOVED lines=13> */
.L_x_8:
        /* <DEDUP_REMOVED lines=11> */
.L_x_15:


//--------------------- .text.matrixMul_bs16_32bit --------------------------
	.section	.text.matrixMul_bs16_32bit,"ax",@progbits
	.align	128
        .global         matrixMul_bs16_32bit
        .type           matrixMul_bs16_32bit,@function
        .size           matrixMul_bs16_32bit,(.L_x_16 - matrixMul_bs16_32bit)
        .other          matrixMul_bs16_32bit,@"STO_CUDA_ENTRY STV_DEFAULT"
matrixMul_bs16_32bit:
.text.matrixMul_bs16_32bit:
[----:B------:R-:W-:Y:S08]  /*0000*/  LDC R1, c[0x0][0x37c] ;  /* 0x0000df00ff017b82 */ /* 0x000ff00000000800 */
[----:B------:R-:W0:Y:S01]  /*0010*/  LDC.64 R8, c[0x0][0x398] ;  /* 0x0000e600ff087b82 */ /* 0x000e220000000a00 */
[----:B------:R-:W1:Y:S01]  /*0020*/  S2R R0, SR_TID.X ;  /* 0x0000000000007919 */ /* 0x000e620000002100 */
[----:B------:R-:W2:Y:S01]  /*0030*/  LDCU.64 UR8, c[0x0][0x358] ;  /* 0x00006b00ff0877ac */ /* 0x000ea20008000a00 */
[----:B------:R-:W-:Y:S01]  /*0040*/  HFMA2 R7, -RZ, RZ, 0, 0 ;  /* 0x00000000ff077431 */ /* 0x000fe200000001ff */
[----:B------:R-:W3:Y:S04]  /*0050*/  S2R R3, SR_TID.Y ;  /* 0x0000000000037919 */ /* 0x000ee80000002200 */
[----:B------:R-:W4:Y:S08]  /*0060*/  S2UR UR4, SR_CTAID.X ;  /* 0x00000000000479c3 */ /* 0x000f300000002500 */
[----:B------:R-:W0:Y:S02]  /*0070*/  S2UR UR10, SR_CTAID.Y ;  /* 0x00000000000a79c3 */ /* 0x000e240000002600 */
[----:B0-----:R-:W-:-:S02]  /*0080*/  ISETP.GE.AND P0, PT, R8, 0x1, PT ;  /* 0x000000010800780c */ /* 0x001fc40003f06270 */
[----:B------:R-:W-:Y:S01]  /*0090*/  SHF.L.U32 R16, R9, 0x4, RZ ;  /* 0x0000000409107819 */ /* 0x000fe200000006ff */
[----:B----4-:R-:W-:-:S10]  /*00a0*/  USHF.L.U32 UR4, UR4, 0x4, URZ ;  /* 0x0000000404047899 */ /* 0x010fd400080006ff */
[----:B-123--:R-:W-:Y:S05]  /*00b0*/  @!P0 BRA `(.L_x_9) ;  /* 0x0000000800bc8947 */ /* 0x00efea0003800000 */
[----:B------:R-:W-:Y:S01]  /*00c0*/  IMAD R19, R8, UR10, RZ ;  /* 0x0000000a08137c24 */ /* 0x000fe2000f8e02ff */
[----:B------:R-:W0:Y:S01]  /*00d0*/  S2UR UR7, SR_CgaCtaId ;  /* 0x00000000000779c3 */ /* 0x000e220000008800 */
[----:B------:R-:W-:Y:S01]  /*00e0*/  UMOV UR5, 0x400 ;  /* 0x0000040000057882 */ /* 0x000fe20000000000 */
[----:B------:R-:W-:Y:S01]  /*00f0*/  MOV R7, RZ ;  /* 0x000000ff00077202 */ /* 0x000fe20000000f00 */
[----:B------:R-:W-:Y:S01]  /*0100*/  UIADD3 UR6, UPT, UPT, UR5, 0x400, URZ ;  /* 0x0000040005067890 */ /* 0x000fe2000fffe0ff */
[----:B------:R-:W-:-:S04]  /*0110*/  SHF.L.U32 R19, R19, 0x4, RZ ;  /* 0x0000000413137819 */ /* 0x000fc800000006ff */
[C---:B------:R-:W-:Y:S02]  /*0120*/  IADD3 R18, PT, PT, R19.reuse, R8, RZ ;  /* 0x0000000813127210 */ /* 0x040fe40007ffe0ff */
[----:B------:R-:W-:Y:S02]  /*0130*/  IADD3 R21, PT, PT, R19, 0x10, RZ ;  /* 0x0000001013157810 */ /* 0x000fe40007ffe0ff */
[----:B------:R-:W-:Y:S02]  /*0140*/  LOP3.LUT R5, RZ, R19, RZ, 0x33, !PT ;  /* 0x00000013ff057212 */ /* 0x000fe400078e33ff */
[----:B------:R-:W-:-:S04]  /*0150*/  VIMNMX R2, PT, PT, R18, R21, !PT ;  /* 0x0000001512027248 */ /* 0x000fc80007fe0100 */
[----:B------:R-:W-:Y:S02]  /*0160*/  IADD3 R2, PT, PT, R2, R5, RZ ;  /* 0x0000000502027210 */ /* 0x000fe40007ffe0ff */
[----:B------:R-:W-:Y:S02]  /*0170*/  MOV R5, UR4 ;  /* 0x0000000400057c02 */ /* 0x000fe40008000f00 */
[C---:B------:R-:W-:Y:S01]  /*0180*/  LOP3.LUT P0, RZ, R2.reuse, 0x10, RZ, 0xc0, !PT ;  /* 0x0000001002ff7812 */ /* 0x040fe2000780c0ff */
[----:B0-----:R-:W-:Y:S01]  /*0190*/  ULEA UR5, UR7, UR5, 0x18 ;  /* 0x0000000507057291 */ /* 0x001fe2000f8ec0ff */
[----:B------:R-:W-:Y:S01]  /*01a0*/  ISETP.GE.U32.AND P1, PT, R2, 0x10, PT ;  /* 0x000000100200780c */ /* 0x000fe20003f26070 */
[----:B------:R-:W-:-:S04]  /*01b0*/  ULEA UR6, UR7, UR6, 0x18 ;  /* 0x0000000607067291 */ /* 0x000fc8000f8ec0ff */
[C---:B------:R-:W-:Y:S02]  /*01c0*/  LEA R17, R3.reuse, UR5, 0x6 ;  /* 0x0000000503117c11 */ /* 0x040fe4000f8e30ff */
[C---:B------:R-:W-:Y:S02]  /*01d0*/  LEA R10, R0.reuse, UR6, 0x2 ;  /* 0x00000006000a7c11 */ /* 0x040fe4000f8e10ff */
[----:B------:R-:W-:Y:S02]  /*01e0*/  LEA R11, R0, R17, 0x2 ;  /* 0x00000011000b7211 */ /* 0x000fe400078e10ff */
[----:B------:R-:W-:Y:S01]  /*01f0*/  LEA R2, R3, R10, 0x6 ;  /* 0x0000000a03027211 */ /* 0x000fe200078e30ff */
[----:B------:R-:W-:Y:S06]  /*0200*/  @P0 BRA `(.L_x_10) ;  /* 0x0000000000d00947 */ /* 0x000fec0003800000 */
[----:B------:R-:W0:Y:S01]  /*0210*/  LDC.64 R6, c[0x0][0x388] ;  /* 0x0000e200ff067b82 */ /* 0x000e220000000a00 */
[C-C-:B------:R-:W-:Y:S02]  /*0220*/  IMAD R12, R3.reuse, R8, R0.reuse ;  /* 0x00000008030c7224 */ /* 0x140fe400078e0200 */
[----:B------:R-:W-:-:S03]  /*0230*/  IMAD R14, R3, R9, R0 ;  /* 0x00000009030e7224 */ /* 0x000fc600078e0200 */
[----:B------:R-:W-:Y:S02]  /*0240*/  IADD3 R13, PT, PT, R19, R12, RZ ;  /* 0x0000000c130d7210 */ /* 0x000fe40007ffe0ff */
[----:B------:R-:W1:Y:S01]  /*0250*/  LDC.64 R4, c[0x0][0x390] ;  /* 0x0000e400ff047b82 */ /* 0x000e620000000a00 */
[----:B------:R-:W-:Y:S02]  /*0260*/  IADD3 R23, PT, PT, R14, UR4, RZ ;  /* 0x000000040e177c10 */ /* 0x000fe4000fffe0ff */
[----:B0-----:R-:W-:-:S05]  /*0270*/  IMAD.WIDE R12, R13, 0x4, R6 ;  /* 0x000000040d0c7825 */ /* 0x001fca00078e0206 */
[----:B------:R-:W2:Y:S01]  /*0280*/  LDG.E R26, desc[UR8][R12.64] ;  /* 0x000000080c1a7981 */ /* 0x000ea2000c1e1900 */
[----:B-1----:R-:W-:-:S06]  /*0290*/  IMAD.WIDE R22, R23, 0x4, R4 ;  /* 0x0000000417167825 */ /* 0x002fcc00078e0204 */
[----:B------:R-:W3:Y:S04]  /*02a0*/  LDG.E R23, desc[UR8][R22.64] ;  /* 0x0000000816177981 */ /* 0x000ee8000c1e1900 */
[----:B--2---:R-:W-:Y:S04]  /*02b0*/  STS [R11], R26 ;  /* 0x0000001a0b007388 */ /* 0x004fe80000000800 */
[----:B---3--:R-:W-:Y:S01]  /*02c0*/  STS [R2], R23 ;  /* 0x0000001702007388 */ /* 0x008fe20000000800 */
[----:B------:R-:W-:Y:S06]  /*02d0*/  BAR.SYNC.DEFER_BLOCKING 0x0 ;  /* 0x0000000000007b1d */ /* 0x000fec0000010000 */
[----:B------:R-:W-:Y:S04]  /*02e0*/  LDS R19, [R10] ;  /* 0x000000000a137984 */ /* 0x000fe80000000800 */
[----:B------:R-:W0:Y:S04]  /*02f0*/  LDS.128 R4, [R17] ;  /* 0x0000000011047984 */ /* 0x000e280000000c00 */
[----:B------:R-:W1:Y:S04]  /*0300*/  LDS R27, [R10+0x40] ;  /* 0x000040000a1b7984 */ /* 0x000e680000000800 */
[----:B------:R-:W2:Y:S04]  /*0310*/  LDS R28, [R10+0x80] ;  /* 0x000080000a1c7984 */ /* 0x000ea80000000800 */
[----:B------:R-:W3:Y:S04]  /*0320*/  LDS R24, [R10+0xc0] ;  /* 0x0000c0000a187984 */ /* 0x000ee80000000800 */
[----:B------:R-:W-:Y:S04]  /*0330*/  LDS R25, [R10+0x100] ;  /* 0x000100000a197984 */ /* 0x000fe80000000800 */
[----:B------:R-:W4:Y:S04]  /*0340*/  LDS.128 R12, [R17+0x10] ;  /* 0x00001000110c7984 */ /* 0x000f280000000c00 */
[----:B------:R-:W5:Y:S04]  /*0350*/  LDS R20, [R10+0x140] ;  /* 0x000140000a147984 */ /* 0x000f680000000800 */
[----:B------:R-:W5:Y:S04]  /*0360*/  LDS R23, [R10+0x180] ;  /* 0x000180000a177984 */ /* 0x000f680000000800 */
[----:B------:R-:W5:Y:S01]  /*0370*/  LDS R22, [R10+0x1c0] ;  /* 0x0001c0000a167984 */ /* 0x000f620000000800 */
[----:B0-----:R-:W-:-:S03]  /*0380*/  FFMA R4, R4, R19, RZ ;  /* 0x0000001304047223 */ /* 0x001fc600000000ff */
[----:B------:R-:W-:Y:S01]  /*0390*/  LDS R19, [R10+0x200] ;  /* 0x000200000a137984 */ /* 0x000fe20000000800 */
[----:B-1----:R-:W-:-:S04]  /*03a0*/  FFMA R5, R27, R5, R4 ;  /* 0x000000051b057223 */ /* 0x002fc80000000004 */
[----:B--2---:R-:W-:-:S04]  /*03b0*/  FFMA R5, R28, R6, R5 ;  /* 0x000000061c057223 */ /* 0x004fc80000000005 */
[----:B---3--:R-:W-:Y:S02]  /*03c0*/  FFMA R27, R24, R7, R5 ;  /* 0x00000007181b7223 */ /* 0x008fe40000000005 */
[----:B------:R-:W0:Y:S04]  /*03d0*/  LDS.128 R4, [R17+0x20] ;  /* 0x0000200011047984 */ /* 0x000e280000000c00 */
[----:B------:R-:W1:Y:S01]  /*03e0*/  LDS R24, [R10+0x240] ;  /* 0x000240000a187984 */ /* 0x000e620000000800 */
[----:B----4-:R-:W-:-:S04]  /*03f0*/  FFMA R25, R12, R25, R27 ;  /* 0x000000190c197223 */ /* 0x010fc8000000001b */
[----:B-----5:R-:W-:Y:S02]  /*0400*/  FFMA R20, R20, R13, R25 ;  /* 0x0000000d14147223 */ /* 0x020fe40000000019 */
[----:B------:R-:W2:Y:S02]  /*0410*/  LDS R25, [R10+0x280] ;  /* 0x000280000a197984 */ /* 0x000ea40000000800 */
[----:B------:R-:W-:Y:S02]  /*0420*/  FFMA R23, R23, R14, R20 ;  /* 0x0000000e17177223 */ /* 0x000fe40000000014 */
[----:B------:R-:W3:Y:S02]  /*0430*/  LDS R20, [R10+0x2c0] ;  /* 0x0002c0000a147984 */ /* 0x000ee40000000800 */
[----:B------:R-:W-:Y:S02]  /*0440*/  FFMA R27, R22, R15, R23 ;  /* 0x0000000f161b7223 */ /* 0x000fe40000000017 */
[----:B------:R-:W-:Y:S04]  /*0450*/  LDS R23, [R10+0x300] ;  /* 0x000300000a177984 */ /* 0x000fe80000000800 */
[----:B------:R-:W4:Y:S04]  /*0460*/  LDS.128 R12, [R17+0x30] ;  /* 0x00003000110c7984 */ /* 0x000f280000000c00 */
[----:B------:R-:W5:Y:S01]  /*0470*/  LDS R22, [R10+0x340] ;  /* 0x000340000a167984 */ /* 0x000f620000000800 */
[----:B0-----:R-:W-:-:S03]  /*0480*/  FFMA R27, R4, R19, R27 ;  /* 0x00000013041b7223 */ /* 0x001fc6000000001b */
[----:B------:R-:W0:Y:S04]  /*0490*/  LDS R19, [R10+0x380] ;  /* 0x000380000a137984 */ /* 0x000e280000000800 */
[----:B------:R-:W0:Y:S01]  /*04a0*/  LDS R4, [R10+0x3c0] ;  /* 0x0003c0000a047984 */ /* 0x000e220000000800 */
[----:B-1----:R-:W-:-:S04]  /*04b0*/  FFMA R24, R24, R5, R27 ;  /* 0x0000000518187223 */ /* 0x002fc8000000001b */
[----:B--2---:R-:W-:-:S04]  /*04c0*/  FFMA R25, R25, R6, R24 ;  /* 0x0000000619197223 */ /* 0x004fc80000000018 */
[----:B---3--:R-:W-:-:S04]  /*04d0*/  FFMA R7, R20, R7, R25 ;  /* 0x0000000714077223 */ /* 0x008fc80000000019 */
[----:B----4-:R-:W-:-:S04]  /*04e0*/  FFMA R7, R12, R23, R7 ;  /* 0x000000170c077223 */ /* 0x010fc80000000007 */
[----:B-----5:R-:W-:Y:S01]  /*04f0*/  FFMA R22, R22, R13, R7 ;  /* 0x0000000d16167223 */ /* 0x020fe20000000007 */
[----:B------:R-:W-:-:S03]  /*0500*/  IADD3 R5, PT, PT, R16, UR4, RZ ;  /* 0x0000000410057c10 */ /* 0x000fc6000fffe0ff */
[----:B0-----:R-:W-:-:S04]  /*0510*/  FFMA R19, R19, R14, R22 ;  /* 0x0000000e13137223 */ /* 0x001fc80000000016 */
[----:B------:R-:W-:Y:S01]  /*0520*/  FFMA R7, R4, R15, R19 ;  /* 0x0000000f04077223 */ /* 0x000fe20000000013 */
[----:B------:R-:W-:Y:S01]  /*0530*/  MOV R19, R21 ;  /* 0x0000001500137202 */ /* 0x000fe20000000f00 */
[----:B------:R-:W-:Y:S06]  /*0540*/  BAR.SYNC.DEFER_BLOCKING 0x0 ;  /* 0x0000000000007b1d */ /* 0x000fec0000010000 */
.L_x_10:
[----:B------:R-:W-:Y:S05]  /*0550*/  @!P1 BRA `(.L_x_9) ;  /* 0x0000000400949947 */ /* 0x000fea0003800000 */
[----:B------:R-:W0:Y:S01]  /*0560*/  LDC.64 R24, c[0x0][0x390] ;  /* 0x0000e400ff187b82 */ /* 0x000e220000000a00 */
[----:B------:R-:W-:Y:S02]  /*0570*/  IADD3 R20, PT, PT, R0, R5, RZ ;  /* 0x0000000500147210 */ /* 0x000fe40007ffe0ff */
[----:B------:R-:W-:Y:S02]  /*0580*/  IADD3 R22, PT, PT, R3, 0x10, RZ ;  /* 0x0000001003167810 */ /* 0x000fe40007ffe0ff */
[----:B------:R-:W-:-:S03]  /*0590*/  IADD3 R4, PT, PT, R19, R0, RZ ;  /* 0x0000000013047210 */ /* 0x000fc60007ffe0ff */
[-C--:B------:R-:W-:Y:S02]  /*05a0*/  IMAD R22, R22, R9.reuse, R20 ;  /* 0x0000000916167224 */ /* 0x080fe400078e0214 */
[C---:B------:R-:W-:Y:S02]  /*05b0*/  IMAD R8, R3.reuse, R8, R4 ;  /* 0x0000000803087224 */ /* 0x040fe400078e0204 */
[----:B------:R-:W-:-:S07]  /*05c0*/  IMAD R20, R3, R9, R20 ;  /* 0x0000000903147224 */ /* 0x000fce00078e0214 */
.L_x_11:
[----:B------:R-:W1:Y:S01]  /*05d0*/  LDC.64 R26, c[0x0][0x388] ;  /* 0x0000e200ff1a7b82 */ /* 0x000e620000000a00 */
[----:B0-----:R-:W-:-:S06]  /*05e0*/  IMAD.WIDE R4, R20, 0x4, R24 ;  /* 0x0000000414047825 */ /* 0x001fcc00078e0218 */
[----:B------:R-:W2:Y:S01]  /*05f0*/  LDG.E R5, desc[UR8][R4.64] ;  /* 0x0000000804057981 */ /* 0x000ea2000c1e1900 */
[----:B-1----:R-:W-:-:S05]  /*0600*/  IMAD.WIDE R26, R8, 0x4, R26 ;  /* 0x00000004081a7825 */ /* 0x002fca00078e021a */
[----:B------:R-:W3:Y:S04]  /*0610*/  LDG.E R6, desc[UR8][R26.64] ;  /* 0x000000081a067981 */ /* 0x000ee8000c1e1900 */
[----:B---3--:R-:W-:Y:S04]  /*0620*/  STS [R11], R6 ;  /* 0x000000060b007388 */ /* 0x008fe80000000800 */
[----:B--2---:R-:W-:Y:S01]  /*0630*/  STS [R2], R5 ;  /* 0x0000000502007388 */ /* 0x004fe20000000800 */
[----:B------:R-:W-:Y:S06]  /*0640*/  BAR.SYNC.DEFER_BLOCKING 0x0 ;  /* 0x0000000000007b1d */ /* 0x000fec0000010000 */
[----:B------:R-:W-:Y:S04]  /*0650*/  LDS R21, [R10] ;  /* 0x000000000a157984 */ /* 0x000fe80000000800 */
[----:B------:R-:W0:Y:S04]  /*0660*/  LDS.128 R12, [R17] ;  /* 0x00000000110c7984 */ /* 0x000e280000000c00 */
[----:B------:R-:W1:Y:S04]  /*0670*/  LDS R23, [R10+0x40] ;  /* 0x000040000a177984 */ /* 0x000e680000000800 */
[----:B------:R-:W2:Y:S04]  /*0680*/  LDS R29, [R10+0x80] ;  /* 0x000080000a1d7984 */ /* 0x000ea80000000800 */
[----:B------:R-:W3:Y:S01]  /*0690*/  LDS R28, [R10+0xc0] ;  /* 0x0000c0000a1c7984 */ /* 0x000ee20000000800 */
[----:B0-----:R-:W-:-:S03]  /*06a0*/  FFMA R12, R12, R21, R7 ;  /* 0x000000150c0c7223 */ /* 0x001fc60000000007 */
[----:B------:R-:W-:Y:S01]  /*06b0*/  LDS.128 R4, [R17+0x10] ;  /* 0x0000100011047984 */ /* 0x000fe20000000c00 */
[----:B-1----:R-:W-:-:S03]  /*06c0*/  FFMA R23, R23, R13, R12 ;  /* 0x0000000d17177223 */ /* 0x002fc6000000000c */
[----:B------:R-:W0:Y:S04]  /*06d0*/  LDS R13, [R10+0x100] ;  /* 0x000100000a0d7984 */ /* 0x000e280000000800 */
[----:B------:R-:W1:Y:S01]  /*06e0*/  LDS R21, [R10+0x140] ;  /* 0x000140000a157984 */ /* 0x000e620000000800 */
[----:B--2---:R-:W-:-:S03]  /*06f0*/  FFMA R23, R29, R14, R23 ;  /* 0x0000000e1d177223 */ /* 0x004fc60000000017 */
[----:B------:R-:W2:Y:S01]  /*0700*/  LDS R12, [R10+0x180] ;  /* 0x000180000a0c7984 */ /* 0x000ea20000000800 */
[----:B---3--:R-:W-:-:S03]  /*0710*/  FFMA R15, R28, R15, R23 ;  /* 0x0000000f1c0f7223 */ /* 0x008fc60000000017 */
        /* <DEDUP_REMOVED lines=10> */
[----:B-1----:R-:W-:Y:S02]  /*07c0*/  FFMA R13, R21, R13, R12 ;  /* 0x0000000d150d7223 */ /* 0x002fe4000000000c */
[----:B------:R-:W0:Y:S02]  /*07d0*/  LDS R21, [R10+0x2c0] ;  /* 0x0002c0000a157984 */ /* 0x000e240000000800 */
[----:B--2---:R-:W-:Y:S02]  /*07e0*/  FFMA R14, R4, R14, R13 ;  /* 0x0000000e040e7223 */ /* 0x004fe4000000000d */
[----:B------:R-:W-:Y:S04]  /*07f0*/  LDS R12, [R10+0x300] ;  /* 0x000300000a0c7984 */ /* 0x000fe80000000800 */
[----:B------:R-:W1:Y:S04]  /*0800*/  LDS.128 R4, [R17+0x30] ;  /* 0x0000300011047984 */ /* 0x000e680000000c00 */
[----:B------:R-:W2:Y:S01]  /*0810*/  LDS R13, [R10+0x340] ;  /* 0x000340000a0d7984 */ /* 0x000ea20000000800 */
[----:B------:R-:W-:-:S04]  /*0820*/  IMAD.WIDE R28, R22, 0x4, R24 ;  /* 0x00000004161c7825 */ /* 0x000fc800078e0218 */
[----:B0-----:R-:W-:Y:S02]  /*0830*/  FFMA R15, R21, R15, R14 ;  /* 0x0000000f150f7223 */ /* 0x001fe4000000000e */
[----:B------:R-:W0:Y:S02]  /*0840*/  LDS R21, [R10+0x380] ;  /* 0x000380000a157984 */ /* 0x000e240000000800 */
[----:B-1----:R-:W-:Y:S02]  /*0850*/  FFMA R12, R4, R12, R15 ;  /* 0x0000000c040c7223 */ /* 0x002fe4000000000f */
[----:B------:R-:W1:Y:S01]  /*0860*/  LDS R4, [R10+0x3c0] ;  /* 0x0003c0000a047984 */ /* 0x000e620000000800 */
[----:B------:R-:W-:Y:S06]  /*0870*/  BAR.SYNC.DEFER_BLOCKING 0x0 ;  /* 0x0000000000007b1d */ /* 0x000fec0000010000 */
[----:B------:R2:W3:Y:S04]  /*0880*/  LDG.E R27, desc[UR8][R26.64+0x40] ;  /* 0x000040081a1b7981 */ /* 0x0004e8000c1e1900 */
[----:B------:R-:W4:Y:S01]  /*0890*/  LDG.E R29, desc[UR8][R28.64] ;  /* 0x000000081c1d7981 */ /* 0x000f22000c1e1900 */
[----:B--2---:R-:W-:-:S04]  /*08a0*/  FFMA R26, R13, R5, R12 ;  /* 0x000000050d1a7223 */ /* 0x004fc8000000000c */
[----:B0-----:R-:W-:-:S04]  /*08b0*/  FFMA R6, R21, R6, R26 ;  /* 0x0000000615067223 */ /* 0x001fc8000000001a */
[----:B-1----:R-:W-:Y:S01]  /*08c0*/  FFMA R7, R4, R7, R6 ;  /* 0x0000000704077223 */ /* 0x002fe20000000006 */
[----:B------:R-:W-:-:S04]  /*08d0*/  IADD3 R19, PT, PT, R19, 0x20, RZ ;  /* 0x0000002013137810 */ /* 0x000fc80007ffe0ff */
[----:B------:R-:W-:Y:S02]  /*08e0*/  ISETP.GE.AND P0, PT, R19, R18, PT ;  /* 0x000000121300720c */ /* 0x000fe40003f06270 */
[C---:B------:R-:W-:Y:S02]  /*08f0*/  LEA R20, R9.reuse, R20, 0x5 ;  /* 0x0000001409147211 */ /* 0x040fe400078e28ff */
[----:B------:R-:W-:Y:S02]  /*0900*/  LEA R22, R9, R22, 0x5 ;  /* 0x0000001609167211 */ /* 0x000fe400078e28ff */
[----:B------:R-:W-:Y:S01]  /*0910*/  IADD3 R8, PT, PT, R8, 0x20, RZ ;  /* 0x0000002008087810 */ /* 0x000fe20007ffe0ff */
[----:B---3--:R-:W-:Y:S04]  /*0920*/  STS [R11], R27 ;  /* 0x0000001b0b007388 */ /* 0x008fe80000000800 */
[----:B----4-:R-:W-:Y:S01]  /*0930*/  STS [R2], R29 ;  /* 0x0000001d02007388 */ /* 0x010fe20000000800 */
[----:B------:R-:W-:Y:S06]  /*0940*/  BAR.SYNC.DEFER_BLOCKING 0x0 ;  /* 0x0000000000007b1d */ /* 0x000fec0000010000 */
[----:B------:R-:W-:Y:S04]  /*0950*/  LDS R23, [R10] ;  /* 0x000000000a177984 */ /* 0x000fe80000000800 */
[----:B------:R-:W0:Y:S04]  /*0960*/  LDS.128 R12, [R17] ;  /* 0x00000000110c7984 */ /* 0x000e280000000c00 */
[----:B------:R-:W1:Y:S04]  /*0970*/  LDS R5, [R10+0x40] ;  /* 0x000040000a057984 */ /* 0x000e680000000800 */
[----:B------:R-:W2:Y:S04]  /*0980*/  LDS R21, [R10+0x80] ;  /* 0x000080000a157984 */ /* 0x000ea80000000800 */
[----:B------:R-:W-:Y:S01]  /*0990*/  LDS R26, [R10+0x140] ;  /* 0x000140000a1a7984 */ /* 0x000fe20000000800 */
[----:B0-----:R-:W-:-:S03]  /*09a0*/  FFMA R4, R12, R23, R7 ;  /* 0x000000170c047223 */ /* 0x001fc60000000007 */
[----:B------:R-:W0:Y:S01]  /*09b0*/  LDS R12, [R10+0xc0] ;  /* 0x0000c0000a0c7984 */ /* 0x000e220000000800 */
[----:B-1----:R-:W-:-:S03]  /*09c0*/  FFMA R28, R5, R13, R4 ;  /* 0x0000000d051c7223 */ /* 0x002fc60000000004 */
[----:B------:R-:W-:Y:S04]  /*09d0*/  LDS R23, [R10+0x100] ;  /* 0x000100000a177984 */ /* 0x000fe80000000800 */
[----:B------:R-:W1:Y:S01]  /*09e0*/  LDS.128 R4, [R17+0x10] ;  /* 0x0000100011047984 */ /* 0x000e620000000c00 */
[----:B--2---:R-:W-:-:S03]  /*09f0*/  FFMA R13, R21, R14, R28 ;  /* 0x0000000e150d7223 */ /* 0x004fc6000000001c */
[----:B------:R-:W2:Y:S01]  /*0a00*/  LDS R21, [R10+0x180] ;  /* 0x000180000a157984 */ /* 0x000ea20000000800 */
[----:B0-----:R-:W-:-:S04]  /*0a10*/  FFMA R13, R12, R15, R13 ;  /* 0x0000000f0c0d7223 */ /* 0x001fc8000000000d */
[----:B-1----:R-:W-:Y:S02]  /*0a20*/  FFMA R13, R4, R23, R13 ;  /* 0x00000017040d7223 */ /* 0x002fe4000000000d */
[----:B------:R-:W0:Y:S02]  /*0a30*/  LDS R4, [R10+0x1c0] ;  /* 0x0001c0000a047984 */ /* 0x000e240000000800 */
[----:B------:R-:W-:Y:S02]  /*0a40*/  FFMA R28, R26, R5, R13 ;  /* 0x000000051a1c7223 */ /* 0x000fe4000000000d */
[----:B------:R-:W-:Y:S04]  /*0a50*/  LDS R23, [R10+0x200] ;  /* 0x000200000a177984 */ /* 0x000fe80000000800 */
[----:B------:R-:W1:Y:S04]  /*0a60*/  LDS.128 R12, [R17+0x20] ;  /* 0x00002000110c7984 */ /* 0x000e680000000c00 */
[----:B------:R-:W3:Y:S01]  /*0a70*/  LDS R26, [R10+0x240] ;  /* 0x000240000a1a7984 */ /* 0x000ee20000000800 */
[----:B--2---:R-:W-:-:S03]  /*0a80*/  FFMA R5, R21, R6, R28 ;  /* 0x0000000615057223 */ /* 0x004fc6000000001c */
[----:B------:R-:W2:Y:S01]  /*0a90*/  LDS R21, [R10+0x280] ;  /* 0x000280000a157984 */ /* 0x000ea20000000800 */
[----:B0-----:R-:W-:-:S04]  /*0aa0*/  FFMA R5, R4, R7, R5 ;  /* 0x0000000704057223 */ /* 0x001fc80000000005 */
[----:B-1----:R-:W-:Y:S02]  /*0ab0*/  FFMA R5, R12, R23, R5 ;  /* 0x000000170c057223 */ /* 0x002fe40000000005 */
[----:B------:R-:W0:Y:S02]  /*0ac0*/  LDS R12, [R10+0x2c0] ;  /* 0x0002c0000a0c7984 */ /* 0x000e240000000800 */
[----:B---3--:R-:W-:Y:S02]  /*0ad0*/  FFMA R26, R26, R13, R5 ;  /* 0x0000000d1a1a7223 */ /* 0x008fe40000000005 */
[----:B------:R-:W-:Y:S04]  /*0ae0*/  LDS R13, [R10+0x300] ;  /* 0x000300000a0d7984 */ /* 0x000fe80000000800 */
[----:B------:R-:W1:Y:S01]  /*0af0*/  LDS.128 R4, [R17+0x30] ;  /* 0x0000300011047984 */ /* 0x000e620000000c00 */
[----:B--2---:R-:W-:-:S03]  /*0b00*/  FFMA R21, R21, R14, R26 ;  /* 0x0000000e15157223 */ /* 0x004fc6000000001a */
[----:B------:R-:W2:Y:S04]  /*0b10*/  LDS R23, [R10+0x340] ;  /* 0x000340000a177984 */ /* 0x000ea80000000800 */
[----:B------:R-:W3:Y:S04]  /*0b20*/  LDS R26, [R10+0x380] ;  /* 0x000380000a1a7984 */ /* 0x000ee80000000800 */
[----:B------:R-:W4:Y:S01]  /*0b30*/  LDS R14, [R10+0x3c0] ;  /* 0x0003c0000a0e7984 */ /* 0x000f220000000800 */
[----:B0-----:R-:W-:-:S04]  /*0b40*/  FFMA R15, R12, R15, R21 ;  /* 0x0000000f0c0f7223 */ /* 0x001fc80000000015 */
[----:B-1----:R-:W-:-:S04]  /*0b50*/  FFMA R4, R4, R13, R15 ;  /* 0x0000000d04047223 */ /* 0x002fc8000000000f */
[----:B--2---:R-:W-:-:S04]  /*0b60*/  FFMA R5, R23, R5, R4 ;  /* 0x0000000517057223 */ /* 0x004fc80000000004 */
[----:B---3--:R-:W-:-:S04]  /*0b70*/  FFMA R5, R26, R6, R5 ;  /* 0x000000061a057223 */ /* 0x008fc80000000005 */
[----:B----4-:R-:W-:Y:S01]  /*0b80*/  FFMA R7, R14, R7, R5 ;  /* 0x000000070e077223 */ /* 0x010fe20000000005 */
[----:B------:R-:W-:Y:S06]  /*0b90*/  BAR.SYNC.DEFER_BLOCKING 0x0 ;  /* 0x0000000000007b1d */ /* 0x000fec0000010000 */
[----:B------:R-:W-:Y:S05]  /*0ba0*/  @!P0 BRA `(.L_x_11) ;  /* 0xfffffff800888947 */ /* 0x000fea000383ffff */
.L_x_9:
[----:B------:R-:W0:Y:S01]  /*0bb0*/  LDC.64 R4, c[0x0][0x380] ;  /* 0x0000e000ff047b82 */ /* 0x000e220000000a00 */
[----:B------:R-:W-:-:S05]  /*0bc0*/  IADD3 R0, PT, PT, R0, UR4, RZ ;  /* 0x0000000400007c10 */ /* 0x000fca000fffe0ff */
[----:B------:R-:W-:-:S04]  /*0bd0*/  IMAD R3, R3, R9, R0 ;  /* 0x0000000903037224 */ /* 0x000fc800078e0200 */
[----:B------:R-:W-:-:S04]  /*0be0*/  IMAD R3, R16, UR10, R3 ;  /* 0x0000000a10037c24 */ /* 0x000fc8000f8e0203 */
[----:B0-----:R-:W-:-:S05]  /*0bf0*/  IMAD.WIDE R2, R3, 0x4, R4 ;  /* 0x0000000403027825 */ /* 0x001fca00078e0204 */
[----:B------:R-:W-:Y:S01]  /*0c00*/  STG.E desc[UR8][R2.64], R7 ;  /* 0x0000000702007986 */ /* 0x000fe2000c101908 */
[----:B------:R-:W-:Y:S05]  /*0c10*/  EXIT ;  /* 0x000000000000794d */ /* 0x000fea0003800000 */
.L_x_12:
        /* <DEDUP_REMOVED lines=14> */
.L_x_16:


//--------------------- .nv.shared.matrixMul_bs32_64bit --------------------------
	.section	.nv.shared.matrixMul_bs32_64bit,"aw",@nobits
	.sectionflags	@""
	.align	4
.nv.shared.matrixMul_bs32_64bit:
	.zero		9216


//--------------------- .nv.shared.reserved.0     --------------------------
	.section	.nv.shared.reserved.0,"aw",@nobits
	.weak		__nv_reservedSMEM_offset_0_alias
	.size		__nv_reservedSMEM_offset_0_alias, 0, 64
	.other		__nv_reservedSMEM_offset_0_alias,@"STO_CUDA_RESERVED_SHARED STV_DEFAULT"
__nv_reservedSMEM_offset_0_alias:
	.zero		0
	.zero		64


//--------------------- .nv.shared.matrixMul_bs32_32bit --------------------------
	.section	.nv.shared.matrixMul_bs32_32bit,"aw",@nobits
	.sectionflags	@""
	.align	4
.nv.shared.matrixMul_bs32_32bit:
	.zero		9216


//--------------------- .nv.shared.matrixMul_bs16_64bit --------------------------
	.section	.nv.shared.matrixMul_bs16_64bit,"aw",@nobits
	.sectionflags	@""
	.align	4
.nv.shared.matrixMul_bs16_64bit:
	.zero		3072


//--------------------- .nv.shared.matrixMul_bs16_32bit --------------------------
	.section	.nv.shared.matrixMul_bs16_32bit,"aw",@nobits
	.sectionflags	@""
	.align	4
.nv.shared.matrixMul_bs16_32bit:
	.zero		3072


//--------------------- .nv.constant0.matrixMul_bs32_64bit --------------------------
	.section	.nv.constant0.matrixMul_bs32_64bit,"a",@progbits
	.sectionflags	@""
	.align	4
.nv.constant0.matrixMul_bs32_64bit:
	.zero		936


//--------------------- .nv.constant0.matrixMul_bs32_32bit --------------------------
	.section	.nv.constant0.matrixMul_bs32_32bit,"a",@progbits
	.sectionflags	@""
	.align	4
.nv.constant0.matrixMul_bs32_32bit:
	.zero		928


//--------------------- .nv.constant0.matrixMul_bs16_64bit --------------------------
	.section	.nv.constant0.matrixMul_bs16_64bit,"a",@progbits
	.sectionflags	@""
	.align	4
.nv.constant0.matrixMul_bs16_64bit:
	.zero		936


//--------------------- .nv.constant0.matrixMul_bs16_32bit --------------------------
	.section	.nv.constant0.matrixMul_bs16_32bit,"a",@progbits
	.sectionflags	@""
	.align	4
.nv.constant0.matrixMul_bs16_32bit:
	.zero		928


//--------------------- SYMBOLS --------------------------

	.type		.nv.reservedSmem.offset0,@object
	.size		.nv.reservedSmem.offset0,0x4
	.type		.nv.reservedSmem.cap,@object
	.size		.nv.reservedSmem.cap,0x4
